def matmul_kernel(
    a_ptr,
    b_ptr,
    c_ptr,
    M,
    N,
    K,
    stride_am,
    stride_ak,
    stride_bk,
    stride_bn,
    stride_cm,
    stride_cn,
    BLOCK_M: tl.constexpr,
    BLOCK_N: tl.constexpr,
    BLOCK_K: tl.constexpr,
    GROUP_M: tl.constexpr,
):
    pid = tl.program_id(axis=0)
    num_pid_m = tl.cdiv(M, BLOCK_M)
    num_pid_n = tl.cdiv(N, BLOCK_N)
    num_pid_in_group = GROUP_M * num_pid_n
    group_id = pid // num_pid_in_group
    first_pid_m = group_id * GROUP_M
    group_size_m = min(num_pid_m - first_pid_m, GROUP_M)
    pid_m = first_pid_m + ((pid % num_pid_in_group) % group_size_m)
    pid_n = (pid % num_pid_in_group) // group_size_m

    offs_am = (pid_m * BLOCK_M + tl.arange(0, BLOCK_M)) % M
    offs_bn = (pid_n * BLOCK_N + tl.arange(0, BLOCK_N)) % N
    offs_k = tl.arange(0, BLOCK_K)
    a_ptrs = a_ptr + offs_am[:, None] * stride_am + offs_k[None, :] * stride_ak
    b_ptrs = b_ptr + offs_k[:, None] * stride_bk + offs_bn[None, :] * stride_bn

    acc = tl.zeros((BLOCK_M, BLOCK_N), dtype=tl.float32)
    for kk in range(0, tl.cdiv(K, BLOCK_K)):
        a = tl.load(a_ptrs, mask=offs_k[None, :] < K - kk * BLOCK_K, other=0.0)
        b = tl.load(b_ptrs, mask=offs_k[:, None] < K - kk * BLOCK_K, other=0.0)
        acc = tl.dot(a, b, acc)
        a_ptrs += BLOCK_K * stride_ak
        b_ptrs += BLOCK_K * stride_bk

    c = acc.to(c_ptr.dtype.element_ty)
    offs_cm = pid_m * BLOCK_M + tl.arange(0, BLOCK_M)
    offs_cn = pid_n * BLOCK_N + tl.arange(0, BLOCK_N)
    c_ptrs = c_ptr + offs_cm[:, None] * stride_cm + offs_cn[None, :] * stride_cn
    mask = (offs_cm[:, None] < M) & (offs_cn[None, :] < N)
    tl.store(c_ptrs, c, mask=mask)

# config = {"BLOCK_K": 64, "BLOCK_M": 64, "BLOCK_N": 128, "GROUP_M": 8, "arch": "sm_100", "dtype": "fp16", "num_ctas": 1, "num_stages": 2, "num_warps": 8}
# arch = sm_100


// ===== COMPILED SASS (sm_100a) =====

	.target	sm_100a

	.elftype	@"ET_EXEC"


//--------------------- .note.nv.tkinfo           --------------------------
	.section	.note.nv.tkinfo,"",@"SHT_NOTE"
	.sectionflags	@"SHF_NOTE_NV_TKINFO"
	.tkinfo
        /*0018*/ 	.word	0x00000081
        /*0030*/ 	.string	""
        /*0030*/ 	.string	"ptxas-blackwell"
        /*0030*/ 	.string	"Cuda compilation tools, release 12.9, V12.9.86"
        /*0030*/ 	.string	"Build cuda_12.9.r12.9/compiler.36037853_0"
        /*0030*/ 	.string	"-v  -suppress-debug-info  -lineinfo  -arch sm_100a "



//--------------------- .note.nv.cuver            --------------------------
	.section	.note.nv.cuver,"",@"SHT_NOTE"
	.sectionflags	@"SHF_NOTE_NV_CUVER"
        /*0018*/ 	.short	0x0001
        /*001a*/ 	.short	0x0064
        /*001c*/ 	.short	0x0001
        /*001e*/ 	.short	0x0000
        /*0020*/ 	.short	0x0001
        /*0022*/ 	.short	0x0000


//--------------------- .nv.info                  --------------------------
	.section	.nv.info,"",@"SHT_CUDA_INFO"
	.align	4


	//----- nvinfo : EIATTR_REGCOUNT
	.align		4
        /*0000*/ 	.byte	0x04, 0x2f
        /*0002*/ 	.short	(.L_4 - .L_3)
	.align		4
.L_3:
        /*0004*/ 	.word	index@(matmul_kernel)
        /*0008*/ 	.word	0x000000e9


	//----- nvinfo : EIATTR_FRAME_SIZE
	.align		4
.L_4:
        /*000c*/ 	.byte	0x04, 0x11
        /*000e*/ 	.short	(.L_6 - .L_5)
	.align		4
.L_5:
        /*0010*/ 	.word	index@($__internal_2_$__cuda_sm10x_tcgen05_guardrail_trap_unallocated_columns_being_dealloced)
        /*0014*/ 	.word	0x00000000


	//----- nvinfo : EIATTR_FRAME_SIZE
	.align		4
.L_6:
        /*0018*/ 	.byte	0x04, 0x11
        /*001a*/ 	.short	(.L_8 - .L_7)
	.align		4
.L_7:
        /*001c*/ 	.word	index@($__internal_1_$__cuda_sm10x_tcgen05_guardrail_trap_phase_invalid_during_alloc)
        /*0020*/ 	.word	0x00000000


	//----- nvinfo : EIATTR_FRAME_SIZE
	.align		4
.L_8:
        /*0024*/ 	.byte	0x04, 0x11
        /*0026*/ 	.short	(.L_10 - .L_9)
	.align		4
.L_9:
        /*0028*/ 	.word	index@($__internal_0_$__cuda_sm10x_tcgen05_guardrail_trap_col_being_dealloced_not_returned_by_alloc)
        /*002c*/ 	.word	0x00000000


	//----- nvinfo : EIATTR_FRAME_SIZE
	.align		4
.L_10:
        /*0030*/ 	.byte	0x04, 0x11
        /*0032*/ 	.short	(.L_12 - .L_11)
	.align		4
.L_11:
        /*0034*/ 	.word	index@(matmul_kernel)
        /*0038*/ 	.word	0x00000000


	//----- nvinfo : EIATTR_MIN_STACK_SIZE
	.align		4
.L_12:
        /*003c*/ 	.byte	0x04, 0x12
        /*003e*/ 	.short	(.L_14 - .L_13)
	.align		4
.L_13:
        /*0040*/ 	.word	index@(matmul_kernel)
        /*0044*/ 	.word	0x00000000
.L_14:


//--------------------- .nv.info.matmul_kernel    --------------------------
	.section	.nv.info.matmul_kernel,"",@"SHT_CUDA_INFO"
	.sectionflags	@""
	.align	4


	//----- nvinfo : EIATTR_CUDA_API_VERSION
	.align		4
        /*0000*/ 	.byte	0x04, 0x37
        /*0002*/ 	.short	(.L_16 - .L_15)
.L_15:
        /*0004*/ 	.word	0x00000081


	//----- nvinfo : EIATTR_KPARAM_INFO
	.align		4
.L_16:
        /*0008*/ 	.byte	0x04, 0x17
        /*000a*/ 	.short	(.L_18 - .L_17)
.L_17:
        /*000c*/ 	.word	0x00000000
        /*0010*/ 	.short	0x000d
        /*0012*/ 	.short	0x0048
        /*0014*/ 	.byte	0x00, 0xf4, 0x21, 0x00


	//----- nvinfo : EIATTR_KPARAM_INFO
	.align		4
.L_18:
        /*0018*/ 	.byte	0x04, 0x17
        /*001a*/ 	.short	(.L_20 - .L_19)
.L_19:
        /*001c*/ 	.word	0x00000000
        /*0020*/ 	.short	0x000c
        /*0022*/ 	.short	0x0040
        /*0024*/ 	.byte	0x00, 0xf4, 0x21, 0x00


	//----- nvinfo : EIATTR_KPARAM_INFO
	.align		4
.L_20:
        /*0028*/ 	.byte	0x04, 0x17
        /*002a*/ 	.short	(.L_22 - .L_21)
.L_21:
        /*002c*/ 	.word	0x00000000
        /*0030*/ 	.short	0x000b
        /*0032*/ 	.short	0x0038
        /*0034*/ 	.byte	0x00, 0xf0, 0x11, 0x00


	//----- nvinfo : EIATTR_KPARAM_INFO
	.align		4
.L_22:
        /*0038*/ 	.byte	0x04, 0x17
        /*003a*/ 	.short	(.L_24 - .L_23)
.L_23:
        /*003c*/ 	.word	0x00000000
        /*0040*/ 	.short	0x000a
        /*0042*/ 	.short	0x0034
        /*0044*/ 	.byte	0x00, 0xf0, 0x11, 0x00


	//----- nvinfo : EIATTR_KPARAM_INFO
	.align		4
.L_24:
        /*0048*/ 	.byte	0x04, 0x17
        /*004a*/ 	.short	(.L_26 - .L_25)
.L_25:
        /*004c*/ 	.word	0x00000000
        /*0050*/ 	.short	0x0009
        /*0052*/ 	.short	0x0030
        /*0054*/ 	.byte	0x00, 0xf0, 0x11, 0x00


	//----- nvinfo : EIATTR_KPARAM_INFO
	.align		4
.L_26:
        /*0058*/ 	.byte	0x04, 0x17
        /*005a*/ 	.short	(.L_28 - .L_27)
.L_27:
        /*005c*/ 	.word	0x00000000
        /*0060*/ 	.short	0x0008
        /*0062*/ 	.short	0x002c
        /*0064*/ 	.byte	0x00, 0xf0, 0x11, 0x00


	//----- nvinfo : EIATTR_KPARAM_INFO
	.align		4
.L_28:
        /*0068*/ 	.byte	0x04, 0x17
        /*006a*/ 	.short	(.L_30 - .L_29)
.L_29:
        /*006c*/ 	.word	0x00000000
        /*0070*/ 	.short	0x0007
        /*0072*/ 	.short	0x0028
        /*0074*/ 	.byte	0x00, 0xf0, 0x11, 0x00


	//----- nvinfo : EIATTR_KPARAM_INFO
	.align		4
.L_30:
        /*0078*/ 	.byte	0x04, 0x17
        /*007a*/ 	.short	(.L_32 - .L_31)
.L_31:
        /*007c*/ 	.word	0x00000000
        /*0080*/ 	.short	0x0006
        /*0082*/ 	.short	0x0024
        /*0084*/ 	.byte	0x00, 0xf0, 0x11, 0x00


	//----- nvinfo : EIATTR_KPARAM_INFO
	.align		4
.L_32:
        /*0088*/ 	.byte	0x04, 0x17
        /*008a*/ 	.short	(.L_34 - .L_33)
.L_33:
        /*008c*/ 	.word	0x00000000
        /*0090*/ 	.short	0x0005
        /*0092*/ 	.short	0x0020
        /*0094*/ 	.byte	0x00, 0xf0, 0x11, 0x00


	//----- nvinfo : EIATTR_KPARAM_INFO
	.align		4
.L_34:
        /*0098*/ 	.byte	0x04, 0x17
        /*009a*/ 	.short	(.L_36 - .L_35)
.L_35:
        /*009c*/ 	.word	0x00000000
        /*00a0*/ 	.short	0x0004
        /*00a2*/ 	.short	0x001c
        /*00a4*/ 	.byte	0x00, 0xf0, 0x11, 0x00


	//----- nvinfo : EIATTR_KPARAM_INFO
	.align		4
.L_36:
        /*00a8*/ 	.byte	0x04, 0x17
        /*00aa*/ 	.short	(.L_38 - .L_37)
.L_37:
        /*00ac*/ 	.word	0x00000000
        /*00b0*/ 	.short	0x0003
        /*00b2*/ 	.short	0x0018
        /*00b4*/ 	.byte	0x00, 0xf0, 0x11, 0x00


	//----- nvinfo : EIATTR_KPARAM_INFO
	.align		4
.L_38:
        /*00b8*/ 	.byte	0x04, 0x17
        /*00ba*/ 	.short	(.L_40 - .L_39)
.L_39:
        /*00bc*/ 	.word	0x00000000
        /*00c0*/ 	.short	0x0002
        /*00c2*/ 	.short	0x0010
        /*00c4*/ 	.byte	0x00, 0xf4, 0x21, 0x00


	//----- nvinfo : EIATTR_KPARAM_INFO
	.align		4
.L_40:
        /*00c8*/ 	.byte	0x04, 0x17
        /*00ca*/ 	.short	(.L_42 - .L_41)
.L_41:
        /*00cc*/ 	.word	0x00000000
        /*00d0*/ 	.short	0x0001
        /*00d2*/ 	.short	0x0008
        /*00d4*/ 	.byte	0x00, 0xf4, 0x21, 0x00


	//----- nvinfo : EIATTR_KPARAM_INFO
	.align		4
.L_42:
        /*00d8*/ 	.byte	0x04, 0x17
        /*00da*/ 	.short	(.L_44 - .L_43)
.L_43:
        /*00dc*/ 	.word	0x00000000
        /*00e0*/ 	.short	0x0000
        /*00e2*/ 	.short	0x0000
        /*00e4*/ 	.byte	0x00, 0xf4, 0x21, 0x00


	//----- nvinfo : EIATTR_AT_ENTRY_FRAGMENTS
	.align		4
.L_44:
        /*00e8*/ 	.byte	0x04, 0x4f
        /*00ea*/ 	.short	(.L_46 - .L_45)


	//   ....[0]....
.L_45:
        /*00ec*/ 	.word	0x00000004


	//----- nvinfo : EIATTR_RESERVED_SMEM_USED
	.align		4
.L_46:
        /*00f0*/ 	.byte	0x01, 0x41
	.zero		2


	//----- nvinfo : EIATTR_SPARSE_MMA_MASK
	.align		4
        /*00f4*/ 	.byte	0x03, 0x50
        /*00f6*/ 	.short	0x0000


	//----- nvinfo : EIATTR_TCGEN05_1CTA_USED
	.align		4
        /*00f8*/ 	.byte	0x01, 0x51
	.zero		2


	//----- nvinfo : EIATTR_MAXREG_COUNT
	.align		4
        /*00fc*/ 	.byte	0x03, 0x1b
        /*00fe*/ 	.short	0x00ff


	//----- nvinfo : EIATTR_NUM_BARRIERS
	.align		4
        /*0100*/ 	.byte	0x02, 0x4c
        /*0102*/ 	.byte	0x01
	.zero		1


	//----- nvinfo : EIATTR_INT_WARP_WIDE_INSTR_OFFSETS
	.align		4
        /*0104*/ 	.byte	0x04, 0x31
        /*0106*/ 	.short	(.L_48 - .L_47)


	//   ....[0]....
.L_47:
        /*0108*/ 	.word	0x00000f20


	//   ....[1]....
        /*010c*/ 	.word	0x00000f40


	//   ....[2]....
        /*0110*/ 	.word	0x00003a30


	//   ....[3]....
        /*0114*/ 	.word	0x000061f0


	//   ....[4]....
        /*0118*/ 	.word	0x00006240


	//----- nvinfo : EIATTR_COOP_GROUP_MASK_REGIDS
	.align		4
.L_48:
        /*011c*/ 	.byte	0x04, 0x29
        /*011e*/ 	.short	(.L_50 - .L_49)


	//   ....[0]....
.L_49:
        /*0120*/ 	.word	0xffffffff


	//   ....[1]....
        /*0124*/ 	.word	0xffffffff


	//   ....[2]....
        /*0128*/ 	.word	0xffffffff


	//   ....[3]....
        /*012c*/ 	.word	0xffffffff


	//----- nvinfo : EIATTR_COOP_GROUP_INSTR_OFFSETS
	.align		4
.L_50:
        /*0130*/ 	.byte	0x04, 0x28
        /*0132*/ 	.short	(.L_52 - .L_51)


	//   ....[0]....
.L_51:
        /*0134*/ 	.word	0x00000060


	//   ....[1]....
        /*0138*/ 	.word	0x00000320


	//   ....[2]....
        /*013c*/ 	.word	0x00006080


	//   ....[3]....
        /*0140*/ 	.word	0x000062f0


	//----- nvinfo : EIATTR_VRC_CTA_INIT_COUNT
	.align		4
.L_52:
        /*0144*/ 	.byte	0x02, 0x4a
        /*0146*/ 	.byte	0x80
	.zero		1


	//----- nvinfo : EIATTR_MBARRIER_INSTR_OFFSETS
	.align		4
        /*0148*/ 	.byte	0x04, 0x39
        /*014a*/ 	.short	(.L_54 - .L_53)


	//   ....[0]....
.L_53:
        /*014c*/ 	.word	0x00001060
        /*0150*/ 	.word	0x000000ff
        /*0154*/ 	.word	0x00000000
        /*0158*/ 	.short	0x0100
        /*015a*/ 	.byte	0x0b
	.zero		1


	//   ....[1]....
        /*015c*/ 	.word	0x00003a60
        /*0160*/ 	.word	0x000000ff
        /*0164*/ 	.word	0x0000c008
        /*0168*/ 	.short	0x0100
        /*016a*/ 	.byte	0x09
	.zero		1


	//   ....[2]....
        /*016c*/ 	.word	0x00004270
        /*0170*/ 	.word	0x000000ff
        /*0174*/ 	.word	0x00000000
        /*0178*/ 	.short	0x010a
        /*017a*/ 	.byte	0x0b
	.zero		1


	//   ....[3]....
        /*017c*/ 	.word	0x00005210
        /*0180*/ 	.word	0x000000ff
        /*0184*/ 	.word	0x00000000
        /*0188*/ 	.short	0x010a
        /*018a*/ 	.byte	0x0b
	.zero		1


	//   ....[4]....
        /*018c*/ 	.word	0x00005310
        /*0190*/ 	.word	0x000000ff
        /*0194*/ 	.word	0x0000c000
        /*0198*/ 	.short	0x0108
        /*019a*/ 	.byte	0x09
	.zero		1


	//   ....[5]....
        /*019c*/ 	.word	0x00005390
        /*01a0*/ 	.word	0x000000ff
        /*01a4*/ 	.word	0x0000c008
        /*01a8*/ 	.short	0x0108
        /*01aa*/ 	.byte	0x09
	.zero		1


	//   ....[6]....
        /*01ac*/ 	.word	0x00006310
        /*01b0*/ 	.word	0x000000ff
        /*01b4*/ 	.word	0x00000000
        /*01b8*/ 	.short	0x010a
        /*01ba*/ 	.byte	0x0b
	.zero		1


	//   ....[7]....
        /*01bc*/ 	.word	0x00006340
        /*01c0*/ 	.word	0x000000ff
        /*01c4*/ 	.word	0x00000000
        /*01c8*/ 	.short	0x010a
        /*01ca*/ 	.byte	0x0b
	.zero		1


	//----- nvinfo : EIATTR_NUM_MBARRIERS
	.align		4
.L_54:
        /*01cc*/ 	.byte	0x03, 0x38
        /*01ce*/ 	.short	0x0002


	//----- nvinfo : EIATTR_EXIT_INSTR_OFFSETS
	.align		4
        /*01d0*/ 	.byte	0x04, 0x1c
        /*01d2*/ 	.short	(.L_56 - .L_55)


	//   ....[0]....
.L_55:
        /*01d4*/ 	.word	0x00006300


	//----- nvinfo : EIATTR_REQNTID
	.align		4
.L_56:
        /*01d8*/ 	.byte	0x04, 0x10
        /*01da*/ 	.short	(.L_58 - .L_57)
.L_57:
        /*01dc*/ 	.word	0x00000100
        /*01e0*/ 	.word	0x00000001
        /*01e4*/ 	.word	0x00000001


	//----- nvinfo : EIATTR_CRS_STACK_SIZE
	.align		4
.L_58:
        /*01e8*/ 	.byte	0x04, 0x1e
        /*01ea*/ 	.short	(.L_60 - .L_59)
.L_59:
        /*01ec*/ 	.word	0x00000000


	//----- nvinfo : EIATTR_CBANK_PARAM_SIZE
	.align		4
.L_60:
        /*01f0*/ 	.byte	0x03, 0x19
        /*01f2*/ 	.short	0x0050


	//----- nvinfo : EIATTR_PARAM_CBANK
	.align		4
        /*01f4*/ 	.byte	0x04, 0x0a
        /*01f6*/ 	.short	(.L_62 - .L_61)
	.align		4
.L_61:
        /*01f8*/ 	.word	index@(.nv.constant0.matmul_kernel)
        /*01fc*/ 	.short	0x0380
        /*01fe*/ 	.short	0x0050


	//----- nvinfo : EIATTR_SW_WAR
	.align		4
.L_62:
        /*0200*/ 	.byte	0x04, 0x36
        /*0202*/ 	.short	(.L_64 - .L_63)
.L_63:
        /*0204*/ 	.word	0x00000008
.L_64:


//--------------------- .nv.compat                --------------------------
	.section	.nv.compat,"",@"SHT_CUDA_COMPAT_INFO"
	.align	4
        /*0000*/ 	.byte	0x02, 0x02, 0x02, 0x00, 0x02, 0x05, 0x05, 0x00, 0x02, 0x03, 0x00, 0x00, 0x02, 0x06, 0x01, 0x00


//--------------------- .nv.callgraph             --------------------------
	.section	.nv.callgraph,"",@"SHT_CUDA_CALLGRAPH"
	.align	4
	.sectionentsize	8
	.align		4
        /*0000*/ 	.word	0x00000000
	.align		4
        /*0004*/ 	.word	0xffffffff
	.align		4
        /*0008*/ 	.word	0x00000000
	.align		4
        /*000c*/ 	.word	0xfffffffe
	.align		4
        /*0010*/ 	.word	0x00000000
	.align		4
        /*0014*/ 	.word	0xfffffffd
	.align		4
        /*0018*/ 	.word	0x00000000
	.align		4
        /*001c*/ 	.word	0xfffffffc


//--------------------- .text.matmul_kernel       --------------------------
	.section	.text.matmul_kernel,"ax",@progbits
	.align	128
        .global         matmul_kernel
        .type           matmul_kernel,@function
        .size           matmul_kernel,(.L_x_20 - matmul_kernel)
        .other          matmul_kernel,@"STO_CUDA_ENTRY STV_DEFAULT"
matmul_kernel:
.text.matmul_kernel:
[----:B------:R-:W0:Y:S01]  /*0000*/  LDC R1, c[0x0][0x37c] ;  /* 0x0000df00ff017b82 */ /* 0x000e220000000800 */
[----:B------:R-:W1:Y:S01]  /*0010*/  S2R R110, SR_TID.X ;  /* 0x00000000006e7919 */ /* 0x000e620000002100 */
[----:B------:R-:W2:Y:S01]  /*0020*/  LDCU.64 UR20, c[0x0][0x358] ;  /* 0x00006b00ff1477ac */ /* 0x000ea20008000a00 */
[----:B-1----:R-:W-:-:S13]  /*0030*/  ISETP.GE.U32.AND P1, PT, R110, 0x20, PT ;  /* 0x000000206e00780c */ /* 0x002fda0003f26070 */
[----:B--2---:R-:W-:Y:S05]  /*0040*/  @P1 BRA `(.L_x_0) ;  /* 0x0000000000b81947 */ /* 0x004fea0003800000 */
[----:B------:R-:W1:Y:S01]  /*0050*/  S2UR UR6, SR_CgaCtaId ;  /* 0x00000000000679c3 */ /* 0x000e620000008800 */
[----:B------:R-:W-:Y:S01]  /*0060*/  NOP ;  /* 0x0000000000007918 */ /* 0x000fe20000000000 */
[----:B------:R-:W-:Y:S02]  /*0070*/  UMOV UR4, 0x40 ;  /* 0x0000004000047882 */ /* 0x000fe40000000000 */
[----:B-1----:R-:W-:-:S09]  /*0080*/  ULEA UR4, UR6, UR4, 0x18 ;  /* 0x0000000406047291 */ /* 0x002fd2000f8ec0ff */
[----:B------:R-:W1:Y:S01]  /*0090*/  LDS.U8 R0, [UR4] ;  /* 0x00000004ff007984 */ /* 0x000e620008000000 */
[----:B------:R-:W-:Y:S02]  /*00a0*/  UMOV UR4, 0x400 ;  /* 0x0000040000047882 */ /* 0x000fe40000000000 */
[----:B------:R-:W-:Y:S01]  /*00b0*/  ULEA UR4, UR6, UR4, 0x18 ;  /* 0x0000000406047291 */ /* 0x000fe2000f8ec0ff */
[----:B-1----:R-:W-:-:S13]  /*00c0*/  ISETP.NE.AND P0, PT, R0, RZ, PT ;  /* 0x000000ff0000720c */ /* 0x002fda0003f05270 */
[----:B------:R-:W-:Y:S05]  /*00d0*/  @P0 BRA `(.L_x_1) ;  /* 0x00000000007c0947 */ /* 0x000fea0003800000 */
[----:B------:R-:W-:-:S13]  /*00e0*/  ELECT P0, URZ, PT ;  /* 0x0000000000ff782f */ /* 0x000fda0003800000 */
[----:B------:R-:W-:Y:S05]  /*00f0*/  @!P0 BRA `(.L_x_2) ;  /* 0x0000000000848947 */ /* 0x000fea0003800000 */
[----:B------:R-:W-:Y:S01]  /*0100*/  UMOV UR5, 0x4 ;  /* 0x0000000400057882 */ /* 0x000fe20000000000 */
[----:B------:R-:W-:Y:S02]  /*0110*/  IMAD.MOV.U32 R4, RZ, RZ, 0x1 ;  /* 0x00000001ff047424 */ /* 0x000fe400078e00ff */
[----:B------:R-:W-:Y:S02]  /*0120*/  IMAD.MOV.U32 R5, RZ, RZ, 0xf ;  /* 0x0000000fff057424 */ /* 0x000fe400078e00ff */
[----:B------:R-:W-:Y:S04]  /*0130*/  DEPBAR.LE SB1, 0x36 ;  /* 0x00009d800000791a */ /* 0x000fe80000000000 */
[----:B------:R-:W1:Y:S02]  /*0140*/  UTCATOMSWS.FIND_AND_SET.ALIGN UP0, UR5, UR5 ;  /* 0x00000005000575e3 */ /* 0x000e640008000800 */
[----:B-1----:R-:W-:-:S04]  /*0150*/  PLOP3.LUT P0, PT, PT, PT, UP0, 0x80, 0x8 ;  /* 0x000000000008781c */ /* 0x002fc80003f0f008 */
[----:B------:R-:W-:-:S04]  /*0160*/  SEL R0, RZ, 0xffffffff, !P0 ;  /* 0xffffffffff007807 */ /* 0x000fc80004000000 */
[----:B------:R-:W-:Y:S01]  /*0170*/  ISETP.NE.AND P0, PT, R0, RZ, PT ;  /* 0x000000ff0000720c */ /* 0x000fe20003f05270 */
[----:B------:R-:W-:-:S12]  /*0180*/  IMAD.U32 R0, RZ, RZ, UR5 ;  /* 0x00000005ff007e24 */ /* 0x000fd8000f8e00ff */
[----:B------:R-:W-:Y:S05]  /*0190*/  @P0 BRA `(.L_x_3) ;  /* 0x0000000000240947 */ /* 0x000fea0003800000 */
.L_x_4:
[----:B------:R-:W-:Y:S05]  /*01a0*/  NANOSLEEP 0x64 ;  /* 0x000000640000795d */ /* 0x000fea0003800000 */
[----:B------:R-:W-:-:S05]  /*01b0*/  UMOV UR5, 0x4 ;  /* 0x0000000400057882 */ /* 0x000fca0000000000 */
[----:B------:R-:W-:Y:S04]  /*01c0*/  DEPBAR.LE SB1, 0x36 ;  /* 0x00009d800000791a */ /* 0x000fe80000000000 */
[----:B------:R-:W1:Y:S02]  /*01d0*/  UTCATOMSWS.FIND_AND_SET.ALIGN UP0, UR5, UR5 ;  /* 0x00000005000575e3 */ /* 0x000e640008000800 */
[----:B-1----:R-:W-:-:S04]  /*01e0*/  PLOP3.LUT P0, PT, PT, PT, UP0, 0x80, 0x8 ;  /* 0x000000000008781c */ /* 0x002fc80003f0f008 */
[----:B------:R-:W-:-:S04]  /*01f0*/  SEL R0, RZ, 0xffffffff, !P0 ;  /* 0xffffffffff007807 */ /* 0x000fc80004000000 */
[----:B------:R-:W-:Y:S01]  /*0200*/  ISETP.NE.AND P0, PT, R0, RZ, PT ;  /* 0x000000ff0000720c */ /* 0x000fe20003f05270 */
[----:B------:R-:W-:-:S12]  /*0210*/  IMAD.U32 R0, RZ, RZ, UR5 ;  /* 0x00000005ff007e24 */ /* 0x000fd8000f8e00ff */
[----:B------:R-:W-:Y:S05]  /*0220*/  @!P0 BRA `(.L_x_4) ;  /* 0xfffffffc00dc8947 */ /* 0x000fea000383ffff */
.L_x_3:
[C---:B------:R-:W-:Y:S01]  /*0230*/  VIADD R3, R0.reuse, 0x10 ;  /* 0x0000001000037836 */ /* 0x040fe20000000000 */
[----:B------:R-:W-:Y:S01]  /*0240*/  UMOV UR5, 0x50 ;  /* 0x0000005000057882 */ /* 0x000fe20000000000 */
[----:B------:R-:W-:Y:S01]  /*0250*/  SHF.L.U32 R2, R5, R0, RZ ;  /* 0x0000000005027219 */ /* 0x000fe200000006ff */
[----:B------:R-:W-:Y:S01]  /*0260*/  ULEA UR5, UR6, UR5, 0x18 ;  /* 0x0000000506057291 */ /* 0x000fe2000f8ec0ff */
[----:B------:R-:W-:Y:S01]  /*0270*/  IMAD.SHL.U32 R0, R0, 0x20, RZ ;  /* 0x0000002000007824 */ /* 0x000fe200078e00ff */
[----:B------:R-:W-:-:S04]  /*0280*/  SHF.L.U32 R3, R4, R3, RZ ;  /* 0x0000000304037219 */ /* 0x000fc800000006ff */
[----:B------:R-:W-:-:S05]  /*0290*/  LOP3.LUT R2, R3, R2, RZ, 0xfc, !PT ;  /* 0x0000000203027212 */ /* 0x000fca00078efcff */
[----:B------:R1:W-:Y:S04]  /*02a0*/  ATOMS.OR RZ, [UR5], R2 ;  /* 0x00000002ffff798c */ /* 0x0003e8000b000005 */
[----:B------:R1:W-:Y:S01]  /*02b0*/  STS [UR4], R0 ;  /* 0x00000000ff007988 */ /* 0x0003e20008000804 */
[----:B------:R-:W-:Y:S05]  /*02c0*/  BRA `(.L_x_2) ;  /* 0x0000000000107947 */ /* 0x000fea0003800000 */
.L_x_1:
[----:B------:R-:W-:Y:S01]  /*02d0*/  IMAD.MOV.U32 R0, RZ, RZ, -0x1 ;  /* 0xffffffffff007424 */ /* 0x000fe200078e00ff */
[----:B------:R-:W-:-:S04]  /*02e0*/  MOV R2, 0x310 ;  /* 0x0000031000027802 */ /* 0x000fc80000000f00 */
[----:B------:R1:W-:Y:S03]  /*02f0*/  STS [UR4], R0 ;  /* 0x00000000ff007988 */ /* 0x0003e60008000804 */
[----:B01----:R-:W-:Y:S05]  /*0300*/  CALL.REL.NOINC `($__internal_1_$__cuda_sm10x_tcgen05_guardrail_trap_phase_invalid_during_alloc) ;  /* 0x0000006000247944 */ /* 0x003fea0003c00000 */
.L_x_2:
[----:B------:R-:W-:Y:S05]  /*0310*/  WARPSYNC.ALL ;  /* 0x0000000000007948 */ /* 0x000fea0003800000 */
[----:B------:R-:W-:Y:S01]  /*0320*/  NOP ;  /* 0x0000000000007918 */ /* 0x000fe20000000000 */
.L_x_0:
[----:B------:R-:W2:Y:S01]  /*0330*/  LDC.64 R28, c[0x0][0x398] ;  /* 0x0000e600ff1c7b82 */ /* 0x000ea20000000a00 */
[----:B------:R-:W3:Y:S01]  /*0340*/  S2R R5, SR_CTAID.X ;  /* 0x0000000000057919 */ /* 0x000ee20000002500 */
[C---:B------:R-:W-:Y:S01]  /*0350*/  LOP3.LUT R119, R110.reuse, 0x3f, RZ, 0xc0, !PT ;  /* 0x0000003f6e777812 */ /* 0x040fe200078ec0ff */
[----:B------:R-:W-:Y:S01]  /*0360*/  UMOV UR9, 0x400 ;  /* 0x0000040000097882 */ /* 0x000fe20000000000 */
[--C-:B------:R-:W-:Y:S01]  /*0370*/  SHF.R.U32.HI R79, RZ, 0x5, R110.reuse ;  /* 0x00000005ff4f7819 */ /* 0x100fe2000001166e */
[----:B------:R-:W-:Y:S01]  /*0380*/  UMOV UR6, 0x1 ;  /* 0x0000000100067882 */ /* 0x000fe20000000000 */
[----:B------:R-:W-:Y:S01]  /*0390*/  SHF.R.U32.HI R121, RZ, 0x6, R110 ;  /* 0x00000006ff797819 */ /* 0x000fe2000001166e */
[----:B------:R-:W4:Y:S01]  /*03a0*/  LDCU.128 UR12, c[0x0][0x380] ;  /* 0x00007000ff0c77ac */ /* 0x000f220008000c00 */
[----:B------:R-:W5:Y:S01]  /*03b0*/  S2UR UR4, SR_CgaCtaId ;  /* 0x00000000000479c3 */ /* 0x000f620000008800 */
[----:B------:R-:W-:Y:S02]  /*03c0*/  LOP3.LUT R118, R110, 0xff, RZ, 0xc0, !PT ;  /* 0x000000ff6e767812 */ /* 0x000fe400078ec0ff */
[----:B------:R-:W-:-:S02]  /*03d0*/  SGXT.U32 R121, R121, 0x2 ;  /* 0x000000027979781a */ /* 0x000fc40000000000 */
[----:B------:R-:W-:Y:S02]  /*03e0*/  PRMT R124, RZ, 0x7610, R124 ;  /* 0x00007610ff7c7816 */ /* 0x000fe4000000007c */
[C---:B------:R-:W-:Y:S02]  /*03f0*/  LOP3.LUT R129, R121.reuse, 0x10, RZ, 0xfc, !PT ;  /* 0x0000001079817812 */ /* 0x040fe400078efcff */
[----:B------:R-:W-:Y:S02]  /*0400*/  PRMT R122, RZ, 0x7610, R122 ;  /* 0x00007610ff7a7816 */ /* 0x000fe4000000007a */
[----:B------:R-:W-:Y:S01]  /*0410*/  LOP3.LUT R131, R121, 0x18, RZ, 0xfc, !PT ;  /* 0x0000001879837812 */ /* 0x000fe200078efcff */
[----:B-12---:R-:W-:Y:S01]  /*0420*/  VIADD R0, R29, 0x7f ;  /* 0x0000007f1d007836 */ /* 0x006fe20000000000 */
[----:B------:R-:W-:-:S04]  /*0430*/  IABS R11, R28 ;  /* 0x0000001c000b7213 */ /* 0x000fc80000000000 */
[----:B------:R-:W-:Y:S01]  /*0440*/  SHF.R.S32.HI R3, RZ, 0x1f, R0 ;  /* 0x0000001fff037819 */ /* 0x000fe20000011400 */
[----:B-----5:R-:W-:-:S03]  /*0450*/  ULEA UR9, UR4, UR9, 0x18 ;  /* 0x0000000904097291 */ /* 0x020fc6000f8ec0ff */
[----:B------:R-:W-:Y:S02]  /*0460*/  LEA.HI R3, R3, R0, RZ, 0x7 ;  /* 0x0000000003037211 */ /* 0x000fe400078f38ff */
[----:B---3--:R-:W-:Y:S01]  /*0470*/  IABS R8, R5 ;  /* 0x0000000500087213 */ /* 0x008fe20000000000 */
[----:B------:R-:W-:Y:S01]  /*0480*/  UIADD3 UR11, UPT, UPT, UR9, 0xc000, URZ ;  /* 0x0000c000090b7890 */ /* 0x000fe2000fffe0ff */
[----:B------:R-:W-:-:S05]  /*0490*/  SHF.R.S32.HI R3, RZ, 0x7, R3 ;  /* 0x00000007ff037819 */ /* 0x000fca0000011403 */
[----:B------:R-:W-:-:S05]  /*04a0*/  IMAD.SHL.U32 R4, R3, 0x8, RZ ;  /* 0x0000000803047824 */ /* 0x000fca00078e00ff */
[-C--:B------:R-:W-:Y:S02]  /*04b0*/  IABS R7, R4.reuse ;  /* 0x0000000400077213 */ /* 0x080fe40000000000 */
[----:B------:R-:W-:Y:S02]  /*04c0*/  IABS R10, R4 ;  /* 0x00000004000a7213 */ /* 0x000fe40000000000 */
[----:B------:R-:W1:Y:S08]  /*04d0*/  I2F.RP R0, R7 ;  /* 0x0000000700007306 */ /* 0x000e700000209400 */
[----:B-1----:R-:W1:Y:S02]  /*04e0*/  MUFU.RCP R0, R0 ;  /* 0x0000000000007308 */ /* 0x002e640000001000 */
[----:B-1----:R-:W-:-:S02]  /*04f0*/  VIADD R2, R0, 0xffffffe ;  /* 0x0ffffffe00027836 */ /* 0x002fc40000000000 */
[----:B------:R-:W-:-:S04]  /*0500*/  IMAD.MOV R0, RZ, RZ, -R10 ;  /* 0x000000ffff007224 */ /* 0x000fc800078e0a0a */
[----:B------:R1:W2:Y:S02]  /*0510*/  F2I.FTZ.U32.TRUNC.NTZ R3, R2 ;  /* 0x0000000200037305 */ /* 0x0002a4000021f000 */
[----:B-1----:R-:W-:Y:S02]  /*0520*/  IMAD.MOV.U32 R2, RZ, RZ, RZ ;  /* 0x000000ffff027224 */ /* 0x002fe400078e00ff */
[----:B--2---:R-:W-:-:S04]  /*0530*/  IMAD.MOV R6, RZ, RZ, -R3 ;  /* 0x000000ffff067224 */ /* 0x004fc800078e0a03 */
[----:B------:R-:W-:Y:S02]  /*0540*/  IMAD R9, R6, R7, RZ ;  /* 0x0000000706097224 */ /* 0x000fe400078e02ff */
[----:B------:R-:W-:Y:S02]  /*0550*/  IMAD.MOV.U32 R6, RZ, RZ, R8 ;  /* 0x000000ffff067224 */ /* 0x000fe400078e0008 */
[----:B------:R-:W-:-:S06]  /*0560*/  IMAD.HI.U32 R3, R3, R9, R2 ;  /* 0x0000000903037227 */ /* 0x000fcc00078e0002 */
[----:B------:R-:W-:-:S04]  /*0570*/  IMAD.HI.U32 R3, R3, R6, RZ ;  /* 0x0000000603037227 */ /* 0x000fc800078e00ff */
[----:B------:R-:W-:Y:S01]  /*0580*/  IMAD R0, R3, R0, R6 ;  /* 0x0000000003007224 */ /* 0x000fe200078e0206 */
[----:B------:R-:W-:Y:S04]  /*0590*/  BAR.SYNC.DEFER_BLOCKING 0x0 ;  /* 0x0000000000007b1d */ /* 0x000fe80000010000 */
[----:B------:R-:W-:-:S13]  /*05a0*/  ISETP.GT.U32.AND P2, PT, R7, R0, PT ;  /* 0x000000000700720c */ /* 0x000fda0003f44070 */
[----:B------:R-:W-:Y:S02]  /*05b0*/  @!P2 IMAD.IADD R0, R0, 0x1, -R7 ;  /* 0x000000010000a824 */ /* 0x000fe400078e0a07 */
[----:B------:R-:W-:Y:S01]  /*05c0*/  @!P2 VIADD R3, R3, 0x1 ;  /* 0x000000010303a836 */ /* 0x000fe20000000000 */
[----:B------:R-:W-:Y:S02]  /*05d0*/  ISETP.NE.AND P2, PT, R4, RZ, PT ;  /* 0x000000ff0400720c */ /* 0x000fe40003f45270 */
[----:B------:R-:W-:Y:S02]  /*05e0*/  ISETP.GE.U32.AND P0, PT, R0, R7, PT ;  /* 0x000000070000720c */ /* 0x000fe40003f06070 */
[----:B------:R-:W-:-:S04]  /*05f0*/  LOP3.LUT R0, R5, R4, RZ, 0x3c, !PT ;  /* 0x0000000405007212 */ /* 0x000fc800078e3cff */
[----:B------:R-:W-:Y:S01]  /*0600*/  ISETP.GE.AND P3, PT, R0, RZ, PT ;  /* 0x000000ff0000720c */ /* 0x000fe20003f66270 */
[----:B------:R-:W-:-:S06]  /*0610*/  VIADD R0, R28, 0x3f ;  /* 0x0000003f1c007836 */ /* 0x000fcc0000000000 */
[----:B------:R-:W-:-:S04]  /*0620*/  @P0 VIADD R3, R3, 0x1 ;  /* 0x0000000103030836 */ /* 0x000fc80000000000 */
[----:B------:R-:W-:Y:S01]  /*0630*/  IMAD.MOV.U32 R2, RZ, RZ, R3 ;  /* 0x000000ffff027224 */ /* 0x000fe200078e0003 */
[----:B------:R-:W-:-:S03]  /*0640*/  SHF.R.S32.HI R3, RZ, 0x1f, R0 ;  /* 0x0000001fff037819 */ /* 0x000fc60000011400 */
[----:B------:R-:W-:Y:S01]  /*0650*/  @!P3 IMAD.MOV R2, RZ, RZ, -R2 ;  /* 0x000000ffff02b224 */ /* 0x000fe200078e0a02 */
[----:B------:R-:W-:Y:S02]  /*0660*/  @!P2 LOP3.LUT R2, RZ, R4, RZ, 0x33, !PT ;  /* 0x00000004ff02a212 */ /* 0x000fe400078e33ff */
[----:B------:R-:W-:-:S03]  /*0670*/  LEA.HI R3, R3, R0, RZ, 0x6 ;  /* 0x0000000003037211 */ /* 0x000fc600078f30ff */
[----:B------:R-:W-:Y:S02]  /*0680*/  IMAD.SHL.U32 R6, R2, 0x8, RZ ;  /* 0x0000000802067824 */ /* 0x000fe400078e00ff */
[----:B------:R-:W-:-:S03]  /*0690*/  IMAD.MOV R2, RZ, RZ, -R2 ;  /* 0x000000ffff027224 */ /* 0x000fc600078e0a02 */
[----:B------:R-:W-:Y:S01]  /*06a0*/  LEA.HI.SX32 R3, R3, -R6, 0x1a ;  /* 0x8000000603037211 */ /* 0x000fe200078fd2ff */
[----:B------:R-:W-:-:S03]  /*06b0*/  IMAD R10, R4, R2, R5 ;  /* 0x00000002040a7224 */ /* 0x000fc600078e0205 */
[----:B------:R-:W-:Y:S02]  /*06c0*/  VIMNMX R13, PT, PT, R3, 0x8, PT ;  /* 0x00000008030d7848 */ /* 0x000fe40003fe0100 */
[----:B------:R-:W-:Y:S02]  /*06d0*/  IABS R9, R10 ;  /* 0x0000000a00097213 */ /* 0x000fe40000000000 */
[-C--:B------:R-:W-:Y:S02]  /*06e0*/  IABS R7, R13.reuse ;  /* 0x0000000d00077213 */ /* 0x080fe40000000000 */
[----:B------:R-:W-:Y:S02]  /*06f0*/  IABS R4, R13 ;  /* 0x0000000d00047213 */ /* 0x000fe40000000000 */
[----:B------:R-:W1:Y:S08]  /*0700*/  I2F.RP R0, R7 ;  /* 0x0000000700007306 */ /* 0x000e700000209400 */
[----:B-1----:R-:W1:Y:S02]  /*0710*/  MUFU.RCP R0, R0 ;  /* 0x0000000000007308 */ /* 0x002e640000001000 */
[----:B-1----:R-:W-:-:S02]  /*0720*/  VIADD R3, R0, 0xffffffe ;  /* 0x0ffffffe00037836 */ /* 0x002fc40000000000 */
[----:B------:R-:W-:Y:S01]  /*0730*/  IMAD.MOV R0, RZ, RZ, -R4 ;  /* 0x000000ffff007224 */ /* 0x000fe200078e0a04 */
[----:B------:R-:W-:-:S03]  /*0740*/  IABS R4, R29 ;  /* 0x0000001d00047213 */ /* 0x000fc60000000000 */
[----:B------:R-:W1:Y:S02]  /*0750*/  F2I.FTZ.U32.TRUNC.NTZ R3, R3 ;  /* 0x0000000300037305 */ /* 0x000e64000021f000 */
[----:B-1----:R-:W-:-:S04]  /*0760*/  IMAD.MOV R8, RZ, RZ, -R3 ;  /* 0x000000ffff087224 */ /* 0x002fc800078e0a03 */
[----:B------:R-:W-:Y:S02]  /*0770*/  IMAD.MOV.U32 R2, RZ, RZ, R8 ;  /* 0x000000ffff027224 */ /* 0x000fe400078e0008 */
[----:B------:R-:W1:Y:S02]  /*0780*/  I2F.RP R8, R4 ;  /* 0x0000000400087306 */ /* 0x000e640000209400 */
[----:B------:R-:W-:Y:S02]  /*0790*/  IMAD R5, R2, R7, RZ ;  /* 0x0000000702057224 */ /* 0x000fe400078e02ff */
[----:B------:R-:W-:-:S04]  /*07a0*/  IMAD.MOV.U32 R2, RZ, RZ, RZ ;  /* 0x000000ffff027224 */ /* 0x000fc800078e00ff */
[----:B------:R-:W-:Y:S02]  /*07b0*/  IMAD.HI.U32 R2, R3, R5, R2 ;  /* 0x0000000503027227 */ /* 0x000fe400078e0002 */
[----:B------:R-:W2:Y:S04]  /*07c0*/  I2F.RP R3, R11 ;  /* 0x0000000b00037306 */ /* 0x000ea80000209400 */
[----:B------:R-:W-:-:S04]  /*07d0*/  IMAD.HI.U32 R2, R2, R9, RZ ;  /* 0x0000000902027227 */ /* 0x000fc800078e00ff */
[----:B------:R-:W-:Y:S01]  /*07e0*/  IMAD R0, R2, R0, R9 ;  /* 0x0000000002007224 */ /* 0x000fe200078e0209 */
[----:B-1----:R-:W-:Y:S01]  /*07f0*/  MUFU.RCP R8, R8 ;  /* 0x0000000800087308 */ /* 0x002fe20000001000 */
[----:B------:R-:W1:Y:S01]  /*0800*/  LDS R9, [UR9] ;  /* 0x00000009ff097984 */ /* 0x000e620008000800 */
[----:B------:R-:W-:Y:S02]  /*0810*/  BAR.SYNC.DEFER_BLOCKING 0x0 ;  /* 0x0000000000007b1d */ /* 0x000fe40000010000 */
[----:B------:R-:W-:-:S04]  /*0820*/  ISETP.GT.U32.AND P2, PT, R7, R0, PT ;  /* 0x000000000700720c */ /* 0x000fc80003f44070 */
[----:B--2---:R-:W2:Y:S09]  /*0830*/  MUFU.RCP R3, R3 ;  /* 0x0000000300037308 */ /* 0x004eb20000001000 */
[----:B------:R-:W-:Y:S02]  /*0840*/  @!P2 IMAD.IADD R0, R0, 0x1, -R7 ;  /* 0x000000010000a824 */ /* 0x000fe400078e0a07 */
[----:B------:R-:W-:Y:S01]  /*0850*/  @!P2 VIADD R2, R2, 0x1 ;  /* 0x000000010202a836 */ /* 0x000fe20000000000 */
[----:B------:R-:W-:-:S02]  /*0860*/  ISETP.NE.AND P2, PT, R13, RZ, PT ;  /* 0x000000ff0d00720c */ /* 0x000fc40003f45270 */
[----:B------:R-:W-:Y:S02]  /*0870*/  ISETP.GE.U32.AND P0, PT, R0, R7, PT ;  /* 0x000000070000720c */ /* 0x000fe40003f06070 */
[----:B------:R-:W-:Y:S01]  /*0880*/  LOP3.LUT R0, R10, R13, RZ, 0x3c, !PT ;  /* 0x0000000d0a007212 */ /* 0x000fe200078e3cff */
[----:B--2---:R-:W-:-:S03]  /*0890*/  VIADD R5, R3, 0xffffffe ;  /* 0x0ffffffe03057836 */ /* 0x004fc60000000000 */
[----:B------:R-:W-:Y:S01]  /*08a0*/  ISETP.GE.AND P3, PT, R0, RZ, PT ;  /* 0x000000ff0000720c */ /* 0x000fe20003f66270 */
[----:B------:R-:W2:Y:S06]  /*08b0*/  F2I.FTZ.U32.TRUNC.NTZ R3, R5 ;  /* 0x0000000500037305 */ /* 0x000eac000021f000 */
[----:B------:R-:W-:-:S04]  /*08c0*/  @P0 VIADD R2, R2, 0x1 ;  /* 0x0000000102020836 */ /* 0x000fc80000000000 */
[----:B------:R-:W-:Y:S01]  /*08d0*/  IMAD.MOV.U32 R18, RZ, RZ, R2 ;  /* 0x000000ffff127224 */ /* 0x000fe200078e0002 */
[----:B-1----:R-:W-:-:S03]  /*08e0*/  R2UR UR8, R9 ;  /* 0x00000000090872ca */ /* 0x002fc600000e0000 */
[----:B------:R-:W-:Y:S01]  /*08f0*/  @!P3 IMAD.MOV R18, RZ, RZ, -R18 ;  /* 0x000000ffff12b224 */ /* 0x000fe200078e0a12 */
[----:B------:R-:W-:Y:S01]  /*0900*/  @!P2 LOP3.LUT R18, RZ, R13, RZ, 0x33, !PT ;  /* 0x0000000dff12a212 */ /* 0x000fe200078e33ff */
[----:B--2---:R-:W-:-:S04]  /*0910*/  IMAD.MOV R2, RZ, RZ, -R3 ;  /* 0x000000ffff027224 */ /* 0x004fc800078e0a03 */
[----:B------:R-:W-:Y:S02]  /*0920*/  IMAD.MOV R0, RZ, RZ, -R18 ;  /* 0x000000ffff007224 */ /* 0x000fe400078e0a12 */
[----:B------:R-:W-:Y:S02]  /*0930*/  IMAD R5, R2, R11, RZ ;  /* 0x0000000b02057224 */ /* 0x000fe400078e02ff */
[----:B------:R-:W-:Y:S02]  /*0940*/  IMAD R0, R13, R0, R10 ;  /* 0x000000000d007224 */ /* 0x000fe400078e020a */
[----:B------:R-:W-:Y:S01]  /*0950*/  IMAD.MOV.U32 R2, RZ, RZ, RZ ;  /* 0x000000ffff027224 */ /* 0x000fe200078e00ff */
[----:B------:R-:W1:Y:S01]  /*0960*/  LDC.64 R12, c[0x0][0x3a8] ;  /* 0x0000ea00ff0c7b82 */ /* 0x000e620000000a00 */
[----:B------:R-:W-:Y:S02]  /*0970*/  IMAD.IADD R0, R6, 0x1, R0 ;  /* 0x0000000106007824 */ /* 0x000fe400078e0200 */
[----:B------:R-:W-:-:S02]  /*0980*/  VIADD R6, R8, 0xffffffe ;  /* 0x0ffffffe08067836 */ /* 0x000fc40000000000 */
[----:B------:R-:W-:Y:S02]  /*0990*/  IMAD R109, R0, 0x40, R119 ;  /* 0x00000040006d7824 */ /* 0x000fe400078e0277 */
[----:B------:R-:W-:Y:S01]  /*09a0*/  IMAD.HI.U32 R2, R3, R5, R2 ;  /* 0x0000000503027227 */ /* 0x000fe200078e0002 */
[----:B------:R2:W3:Y:S02]  /*09b0*/  F2I.FTZ.U32.TRUNC.NTZ R7, R6 ;  /* 0x0000000600077305 */ /* 0x0004e4000021f000 */
[----:B------:R-:W-:Y:S01]  /*09c0*/  IABS R8, R109 ;  /* 0x0000006d00087213 */ /* 0x000fe20000000000 */
[----:B------:R-:W-:Y:S01]  /*09d0*/  IMAD.SHL.U32 R18, R18, 0x80, RZ ;  /* 0x0000008012127824 */ /* 0x000fe200078e00ff */
[----:B------:R-:W-:Y:S01]  /*09e0*/  ISETP.GE.AND P2, PT, R109, RZ, PT ;  /* 0x000000ff6d00720c */ /* 0x000fe20003f46270 */
[----:B------:R-:W-:Y:S02]  /*09f0*/  IMAD.SHL.U32 R0, R79, 0x200000, RZ ;  /* 0x002000004f007824 */ /* 0x000fe400078e00ff */
[----:B------:R-:W-:Y:S01]  /*0a00*/  IMAD.HI.U32 R2, R2, R8, RZ ;  /* 0x0000000802027227 */ /* 0x000fe200078e00ff */
[----:B------:R-:W-:-:S02]  /*0a10*/  LOP3.LUT R107, R18, 0x8, R121, 0xfe, !PT ;  /* 0x00000008126b7812 */ /* 0x000fc400078efe79 */
[--C-:B------:R-:W-:Y:S01]  /*0a20*/  LOP3.LUT R106, R18, 0xc, R121.reuse, 0xfe, !PT ;  /* 0x0000000c126a7812 */ /* 0x100fe200078efe79 */
[----:B------:R-:W-:Y:S01]  /*0a30*/  IMAD.MOV R2, RZ, RZ, -R2 ;  /* 0x000000ffff027224 */ /* 0x000fe200078e0a02 */
[----:B------:R-:W-:Y:S01]  /*0a40*/  LOP3.LUT R0, R0, 0x600000, RZ, 0xc0, !PT ;  /* 0x0060000000007812 */ /* 0x000fe200078ec0ff */
[----:B--2---:R-:W-:Y:S01]  /*0a50*/  IMAD.MOV.U32 R6, RZ, RZ, RZ ;  /* 0x000000ffff067224 */ /* 0x004fe200078e00ff */
[----:B------:R-:W-:Y:S01]  /*0a60*/  LOP3.LUT R108, R18, 0x4, R121, 0xfe, !PT ;  /* 0x00000004126c7812 */ /* 0x000fe200078efe79 */
[C---:B------:R-:W-:Y:S01]  /*0a70*/  IMAD R8, R11.reuse, R2, R8 ;  /* 0x000000020b087224 */ /* 0x040fe200078e0208 */
[----:B------:R-:W-:Y:S01]  /*0a80*/  IABS R33, R107 ;  /* 0x0000006b00217213 */ /* 0x000fe20000000000 */
[--C-:B---3--:R-:W-:Y:S01]  /*0a90*/  IMAD.MOV R5, RZ, RZ, -R7.reuse ;  /* 0x000000ffff057224 */ /* 0x108fe200078e0a07 */
[----:B------:R-:W-:Y:S02]  /*0aa0*/  IABS R35, R106 ;  /* 0x0000006a00237213 */ /* 0x000fe40000000000 */
[----:B------:R-:W-:Y:S01]  /*0ab0*/  ISETP.GT.U32.AND P0, PT, R11, R8, PT ;  /* 0x000000080b00720c */ /* 0x000fe20003f04070 */
[----:B------:R-:W-:Y:S01]  /*0ac0*/  IMAD R5, R5, R4, RZ ;  /* 0x0000000405057224 */ /* 0x000fe200078e02ff */
[----:B------:R-:W-:Y:S01]  /*0ad0*/  R2UR UR5, R0 ;  /* 0x00000000000572ca */ /* 0x000fe200000e0000 */
[----:B------:R-:W-:Y:S01]  /*0ae0*/  IMAD.SHL.U32 R0, R79, 0x10, RZ ;  /* 0x000000104f007824 */ /* 0x000fe200078e00ff */
[----:B------:R-:W-:Y:S01]  /*0af0*/  IABS R31, R108 ;  /* 0x0000006c001f7213 */ /* 0x000fe20000000000 */
[----:B------:R-:W-:Y:S01]  /*0b00*/  IMAD.HI.U32 R5, R7, R5, R6 ;  /* 0x0000000507057227 */ /* 0x000fe200078e0006 */
[----:B------:R-:W-:-:S02]  /*0b10*/  LOP3.LUT R102, R18, 0x1c, R121, 0xfe, !PT ;  /* 0x0000001c12667812 */ /* 0x000fc400078efe79 */
[----:B------:R-:W-:Y:S02]  /*0b20*/  LOP3.LUT R7, R0, 0x40, RZ, 0xc0, !PT ;  /* 0x0000004000077812 */ /* 0x000fe400078ec0ff */
[----:B------:R-:W-:Y:S01]  /*0b30*/  IABS R43, R102 ;  /* 0x00000066002b7213 */ /* 0x000fe20000000000 */
[C---:B------:R-:W-:Y:S01]  /*0b40*/  IMAD.HI.U32 R2, R5.reuse, R33, RZ ;  /* 0x0000002105027227 */ /* 0x040fe200078e00ff */
[C-C-:B------:R-:W-:Y:S02]  /*0b50*/  LOP3.LUT R105, R18.reuse, 0x10, R121.reuse, 0xfe, !PT ;  /* 0x0000001012697812 */ /* 0x140fe400078efe79 */
[----:B------:R-:W-:Y:S01]  /*0b60*/  LOP3.LUT R104, R18, 0x14, R121, 0xfe, !PT ;  /* 0x0000001412687812 */ /* 0x000fe200078efe79 */
[----:B------:R-:W-:Y:S01]  /*0b70*/  @!P0 IMAD.IADD R8, R8, 0x1, -R11 ;  /* 0x0000000108088824 */ /* 0x000fe200078e0a0b */
[----:B------:R-:W-:Y:S01]  /*0b80*/  IABS R37, R105 ;  /* 0x0000006900257213 */ /* 0x000fe20000000000 */
[----:B------:R-:W-:Y:S01]  /*0b90*/  IMAD.HI.U32 R3, R5, R35, RZ ;  /* 0x0000002305037227 */ /* 0x000fe200078e00ff */
[----:B------:R-:W-:-:S02]  /*0ba0*/  LOP3.LUT R103, R18, 0x18, R121, 0xfe, !PT ;  /* 0x0000001812677812 */ /* 0x000fc400078efe79 */
[----:B------:R-:W-:Y:S01]  /*0bb0*/  ISETP.GT.U32.AND P0, PT, R11, R8, PT ;  /* 0x000000080b00720c */ /* 0x000fe20003f04070 */
[----:B------:R-:W-:Y:S01]  /*0bc0*/  IMAD.HI.U32 R0, R5, R31, RZ ;  /* 0x0000001f05007227 */ /* 0x000fe200078e00ff */
[----:B------:R-:W-:Y:S02]  /*0bd0*/  R2UR UR10, R7 ;  /* 0x00000000070a72ca */ /* 0x000fe400000e0000 */
[----:B------:R-:W-:Y:S01]  /*0be0*/  IABS R39, R104 ;  /* 0x0000006800277213 */ /* 0x000fe20000000000 */
[----:B------:R-:W-:Y:S01]  /*0bf0*/  IMAD.MOV R2, RZ, RZ, -R2 ;  /* 0x000000ffff027224 */ /* 0x000fe200078e0a02 */
[----:B------:R-:W-:Y:S01]  /*0c00*/  IABS R41, R103 ;  /* 0x0000006700297213 */ /* 0x000fe20000000000 */
[----:B------:R-:W-:Y:S02]  /*0c10*/  IMAD.MOV R3, RZ, RZ, -R3 ;  /* 0x000000ffff037224 */ /* 0x000fe400078e0a03 */
[----:B------:R-:W-:Y:S02]  /*0c20*/  IMAD.MOV R0, RZ, RZ, -R0 ;  /* 0x000000ffff007224 */ /* 0x000fe400078e0a00 */
[----:B------:R-:W-:-:S02]  /*0c30*/  IMAD R33, R4, R2, R33 ;  /* 0x0000000204217224 */ /* 0x000fc400078e0221 */
[C---:B------:R-:W-:Y:S02]  /*0c40*/  IMAD R35, R4.reuse, R3, R35 ;  /* 0x0000000304237224 */ /* 0x040fe400078e0223 */
[----:B------:R-:W2:Y:S01]  /*0c50*/  LDC.64 R2, c[0x0][0x3a0] ;  /* 0x0000e800ff027b82 */ /* 0x000ea20000000a00 */
[----:B------:R-:W-:Y:S01]  /*0c60*/  IMAD R31, R4, R0, R31 ;  /* 0x00000000041f7224 */ /* 0x000fe200078e021f */
[----:B------:R-:W-:Y:S01]  /*0c70*/  LOP3.LUT R0, R18, 0x20, R121, 0xfe, !PT ;  /* 0x0000002012007812 */ /* 0x000fe200078efe79 */
[----:B------:R-:W-:Y:S01]  /*0c80*/  @!P0 IMAD.IADD R8, R8, 0x1, -R11 ;  /* 0x0000000108088824 */ /* 0x000fe200078e0a0b */
[----:B------:R-:W-:Y:S01]  /*0c90*/  ISETP.NE.AND P0, PT, R28, RZ, PT ;  /* 0x000000ff1c00720c */ /* 0x000fe20003f05270 */
[----:B------:R-:W-:Y:S01]  /*0ca0*/  IMAD.HI.U32 R6, R5, R37, RZ ;  /* 0x0000002505067227 */ /* 0x000fe200078e00ff */
[----:B------:R-:W-:Y:S01]  /*0cb0*/  IABS R45, R0 ;  /* 0x00000000002d7213 */ /* 0x000fe20000000000 */
[----:B------:R-:W-:Y:S02]  /*0cc0*/  UIADD3 UR10, UPT, UPT, UR10, UR5, UR8 ;  /* 0x000000050a0a7290 */ /* 0x000fe4000fffe008 */
[----:B------:R-:W-:-:S02]  /*0cd0*/  IMAD.MOV.U32 R10, RZ, RZ, R8 ;  /* 0x000000ffff0a7224 */ /* 0x000fc400078e0008 */
[----:B------:R-:W-:-:S04]  /*0ce0*/  IMAD.HI.U32 R8, R5, R43, RZ ;  /* 0x0000002b05087227 */ /* 0x000fc800078e00ff */
[----:B------:R-:W-:-:S04]  /*0cf0*/  IMAD.HI.U32 R9, R5, R45, RZ ;  /* 0x0000002d05097227 */ /* 0x000fc800078e00ff */
[----:B------:R-:W-:Y:S02]  /*0d00*/  IMAD.MOV R8, RZ, RZ, -R8 ;  /* 0x000000ffff087224 */ /* 0x000fe400078e0a08 */
[----:B------:R-:W-:Y:S02]  /*0d10*/  IMAD.MOV R9, RZ, RZ, -R9 ;  /* 0x000000ffff097224 */ /* 0x000fe400078e0a09 */
[----:B------:R-:W-:Y:S02]  /*0d20*/  IMAD R43, R4, R8, R43 ;  /* 0x00000008042b7224 */ /* 0x000fe400078e022b */
[----:B-1----:R-:W-:Y:S02]  /*0d30*/  IMAD R8, R121, R12, RZ ;  /* 0x0000000c79087224 */ /* 0x002fe400078e02ff */
[----:B------:R-:W-:Y:S01]  /*0d40*/  @!P2 IMAD.MOV R10, RZ, RZ, -R10 ;  /* 0x000000ffff0aa224 */ /* 0x000fe200078e0a0a */
[----:B------:R-:W-:Y:S01]  /*0d50*/  @!P0 LOP3.LUT R10, RZ, R28, RZ, 0x33, !PT ;  /* 0x0000001cff0a8212 */ /* 0x000fe200078e33ff */
[----:B------:R-:W-:Y:S01]  /*0d60*/  IMAD.MOV R6, RZ, RZ, -R6 ;  /* 0x000000ffff067224 */ /* 0x000fe200078e0a06 */
[----:B------:R-:W-:Y:S01]  /*0d70*/  ISETP.NE.U32.AND P2, PT, R118, RZ, PT ;  /* 0x000000ff7600720c */ /* 0x000fe20003f45070 */
[----:B------:R-:W-:-:S02]  /*0d80*/  IMAD R45, R4, R9, R45 ;  /* 0x00000009042d7224 */ /* 0x000fc400078e022d */
[----:B------:R-:W-:Y:S02]  /*0d90*/  IMAD R9, R12, 0x4, R8 ;  /* 0x000000040c097824 */ /* 0x000fe400078e0208 */
[----:B------:R-:W-:Y:S02]  /*0da0*/  IMAD R37, R4, R6, R37 ;  /* 0x0000000604257224 */ /* 0x000fe400078e0225 */
[----:B--2---:R-:W-:Y:S02]  /*0db0*/  IMAD R83, R10, R3, RZ ;  /* 0x000000030a537224 */ /* 0x004fe400078e02ff */
[----:B------:R-:W-:Y:S02]  /*0dc0*/  VIADD R120, R2, 0x3f ;  /* 0x0000003f02787836 */ /* 0x000fe40000000000 */
[----:B------:R-:W-:-:S03]  /*0dd0*/  IMAD.HI.U32 R6, R5, R39, RZ ;  /* 0x0000002705067227 */ /* 0x000fc600078e00ff */
[----:B------:R-:W-:Y:S01]  /*0de0*/  ISETP.GT.AND P0, PT, R120, 0x3f, PT ;  /* 0x0000003f7800780c */ /* 0x000fe20003f04270 */
[----:B------:R-:W-:-:S03]  /*0df0*/  IMAD.HI.U32 R7, R5, R41, RZ ;  /* 0x0000002905077227 */ /* 0x000fc600078e00ff */
[----:B------:R-:W-:Y:S01]  /*0e00*/  ISETP.LT.AND P3, PT, R129, R2, P0 ;  /* 0x000000028100720c */ /* 0x000fe20000761270 */
[C---:B------:R-:W-:Y:S02]  /*0e10*/  IMAD R10, R12.reuse, 0x4, R9 ;  /* 0x000000040c0a7824 */ /* 0x040fe400078e0209 */
[----:B------:R-:W-:Y:S02]  /*0e20*/  IMAD.MOV R6, RZ, RZ, -R6 ;  /* 0x000000ffff067224 */ /* 0x000fe400078e0a06 */
[----:B------:R-:W-:Y:S02]  /*0e30*/  IMAD.MOV R7, RZ, RZ, -R7 ;  /* 0x000000ffff077224 */ /* 0x000fe400078e0a07 */
[----:B------:R-:W-:Y:S02]  /*0e40*/  IMAD R11, R12, 0x4, R10 ;  /* 0x000000040c0b7824 */ /* 0x000fe400078e020a */
[C---:B------:R-:W-:Y:S02]  /*0e50*/  IMAD R39, R4.reuse, R6, R39 ;  /* 0x0000000604277224 */ /* 0x040fe400078e0227 */
[----:B------:R-:W-:-:S02]  /*0e60*/  IMAD R41, R4, R7, R41 ;  /* 0x0000000704297224 */ /* 0x000fc400078e0229 */
[----:B------:R-:W-:Y:S01]  /*0e70*/  IMAD R87, R12, 0x4, R11 ;  /* 0x000000040c577824 */ /* 0x000fe200078e020b */
[----:B----4-:R-:W-:Y:S06]  /*0e80*/  @P1 BRA `(.L_x_5) ;  /* 0x0000000000181947 */ /* 0x010fec0003800000 */
[----:B------:R-:W-:Y:S01]  /*0e90*/  ELECT P4, URZ, PT ;  /* 0x0000000000ff782f */ /* 0x000fe20003880000 */
[----:B------:R-:W-:Y:S01]  /*0ea0*/  IMAD.MOV.U32 R3, RZ, RZ, 0x1 ;  /* 0x00000001ff037424 */ /* 0x000fe200078e00ff */
[----:B------:R-:W-:Y:S01]  /*0eb0*/  UMOV UR5, 0x40 ;  /* 0x0000004000057882 */ /* 0x000fe20000000000 */
[----:B------:R-:W-:Y:S01]  /*0ec0*/  UVIRTCOUNT.DEALLOC.SMPOOL 0x80 ;  /* 0x000000800000784c */ /* 0x000fe20000000000 */
[----:B------:R-:W-:-:S09]  /*0ed0*/  ULEA UR5, UR4, UR5, 0x18 ;  /* 0x0000000504057291 */ /* 0x000fd2000f8ec0ff */
[----:B------:R1:W-:Y:S03]  /*0ee0*/  @P4 STS.U8 [UR5], R3 ;  /* 0x00000003ff004988 */ /* 0x0003e60008000005 */
.L_x_5:
[----:B------:R-:W-:Y:S01]  /*0ef0*/  STTM.16dp32bit_t0_t15.x32 tmem[UR10], RZ ;  /* 0x000000ff000079ed */ /* 0x000fe20008a8000a */
[----:B------:R-:W-:Y:S01]  /*0f00*/  STTM.16dp32bit_t16_t31.x32 tmem[UR10+0x20], RZ ;  /* 0x000020ff000079ed */ /* 0x000fe20008aa000a */
[----:B------:R-:W2:Y:S02]  /*0f10*/  FENCE.VIEW.ASYNC.T ;  /* 0x00000000000073c6 */ /* 0x000ea40000000200 */
[----:B--2---:R-:W-:Y:S01]  /*0f20*/  VOTEU.ALL UP0, P2 ;  /* 0x0000000000ff7886 */ /* 0x004fe20001000000 */
[C---:B------:R-:W-:Y:S01]  /*0f30*/  IMAD R82, R12.reuse, 0x4, R87 ;  /* 0x000000040c527824 */ /* 0x040fe200078e0257 */
[----:B------:R-:W-:Y:S01]  /*0f40*/  VOTEU.ALL UP1, P2 ;  /* 0x0000000000ff7886 */ /* 0x000fe20001020000 */
[----:B------:R-:W-:Y:S01]  /*0f50*/  IMAD.SHL.U32 R81, R83, 0x2, RZ ;  /* 0x0000000253517824 */ /* 0x000fe200078e00ff */
[----:B------:R-:W-:Y:S01]  /*0f60*/  ISETP.LT.AND P4, PT, R131, R2, P0 ;  /* 0x000000028300720c */ /* 0x000fe20000781270 */
[----:B------:R-:W-:Y:S01]  /*0f70*/  IMAD R85, R12, 0x4, R82 ;  /* 0x000000040c557824 */ /* 0x000fe200078e0252 */
[----:B------:R-:W-:-:S04]  /*0f80*/  @!UP0 UIADD3 UR4, UPT, UPT, -UR6, 0x100000, URZ ;  /* 0x0010000006048890 */ /* 0x000fc8000fffe1ff */
[----:B------:R-:W-:Y:S02]  /*0f90*/  @!UP0 USHF.L.U32 UR5, UR4, 0xb, URZ ;  /* 0x0000000b04058899 */ /* 0x000fe400080006ff */
[----:B------:R-:W-:Y:S01]  /*0fa0*/  @!UP0 USHF.L.U32 UR4, UR4, 0x1, URZ ;  /* 0x0000000104048899 */ /* 0x000fe200080006ff */
[----:B------:R-:W-:Y:S01]  /*0fb0*/  BAR.SYNC.DEFER_BLOCKING 0x0 ;  /* 0x0000000000007b1d */ /* 0x000fe20000010000 */
[----:B------:R-:W-:Y:S01]  /*0fc0*/  IADD3 R17, P5, PT, R81, UR12, RZ ;  /* 0x0000000c51117c10 */ /* 0x000fe2000ffbe0ff */
[----:B------:R-:W-:-:S03]  /*0fd0*/  IMAD R80, R12, 0x4, R85 ;  /* 0x000000040c507824 */ /* 0x000fc600078e0255 */
[----:B------:R-:W-:Y:S01]  /*0fe0*/  LEA.HI.X.SX32 R19, R83, UR13, 0x1, P5 ;  /* 0x0000000d53137c11 */ /* 0x000fe2000a8f0eff */
[C---:B------:R-:W-:Y:S01]  /*0ff0*/  IMAD R84, R12.reuse, 0x4, R80 ;  /* 0x000000040c547824 */ /* 0x040fe200078e0250 */
[-C--:B------:R-:W-:Y:S02]  /*1000*/  LEA R6, P5, R87, R17.reuse, 0x1 ;  /* 0x0000001157067211 */ /* 0x080fe400078a08ff */
[----:B------:R-:W-:Y:S01]  /*1010*/  LEA R14, P6, R85, R17, 0x1 ;  /* 0x00000011550e7211 */ /* 0x000fe200078c08ff */
[C---:B------:R-:W-:Y:S01]  /*1020*/  IMAD R78, R12.reuse, 0x4, R84 ;  /* 0x000000040c4e7824 */ /* 0x040fe200078e0254 */
[-C--:B------:R-:W-:Y:S02]  /*1030*/  LEA.HI.X.SX32 R7, R87, R19.reuse, 0x1, P5 ;  /* 0x0000001357077211 */ /* 0x080fe400028f0eff */
[----:B------:R-:W-:Y:S01]  /*1040*/  LEA.HI.X.SX32 R15, R85, R19, 0x1, P6 ;  /* 0x00000013550f7211 */ /* 0x000fe200030f0eff */
[----:B------:R-:W2:Y:S02]  /*1050*/  FENCE.VIEW.ASYNC.S ;  /* 0x00000000000073c6 */ /* 0x000ea40000000000 */
[----:B--2---:R2:W3:Y:S02]  /*1060*/  @!UP1 SYNCS.EXCH.64 URZ, [UR11], UR4 ;  /* 0x000000040bff95b2 */ /* 0x0044e40008000100 */
[----:B---3--:R-:W-:Y:S01]  /*1070*/  BAR.SYNC.DEFER_BLOCKING 0x0 ;  /* 0x0000000000007b1d */ /* 0x008fe20000010000 */
[----:B------:R-:W-:-:S04]  /*1080*/  IMAD R88, R12, 0x4, R78 ;  /* 0x000000040c587824 */ /* 0x000fc800078e024e */
[----:B------:R-:W-:Y:S01]  /*1090*/  IMAD R86, R12, 0x4, R88 ;  /* 0x000000040c567824 */ /* 0x000fe200078e0258 */
[----:B------:R-:W-:-:S03]  /*10a0*/  LOP3.LUT R133, R121, 0x20, RZ, 0xfc, !PT ;  /* 0x0000002079857812 */ /* 0x000fc600078efcff */
[C---:B------:R-:W-:Y:S01]  /*10b0*/  IMAD R22, R12.reuse, 0x4, R86 ;  /* 0x000000040c167824 */ /* 0x040fe200078e0256 */
[C---:B------:R-:W-:Y:S01]  /*10c0*/  LOP3.LUT R135, R121.reuse, 0x30, RZ, 0xfc, !PT ;  /* 0x0000003079877812 */ /* 0x040fe200078efcff */
[----:B--2---:R-:W2:Y:S01]  /*10d0*/  LDCU UR4, c[0x0][0x3b0] ;  /* 0x00007600ff0477ac */ /* 0x004ea20008000800 */
[----:B------:R-:W-:Y:S01]  /*10e0*/  LOP3.LUT R137, R121, 0x38, RZ, 0xfc, !PT ;  /* 0x0000003879897812 */ /* 0x000fe200078efcff */
[----:B------:R-:W-:Y:S01]  /*10f0*/  IMAD R16, R12, 0x4, R22 ;  /* 0x000000040c107824 */ /* 0x000fe200078e0216 */
[----:B------:R-:W-:Y:S02]  /*1100*/  ISETP.LT.AND P6, PT, R135, R2, P0 ;  /* 0x000000028700720c */ /* 0x000fe400007c1270 */
[-C--:B------:R-:W-:Y:S01]  /*1110*/  LEA R24, P5, R22, R17.reuse, 0x1 ;  /* 0x0000001116187211 */ /* 0x080fe200078a08ff */
[----:B------:R3:W4:Y:S01]  /*1120*/  @P3 LDG.E.U16 R124, desc[UR20][R6.64] ;  /* 0x00000014067c3981 */ /* 0x000722000c1e1500 */
[----:B------:R-:W-:-:S03]  /*1130*/  LEA R20, P3, R84, R17, 0x1 ;  /* 0x0000001154147211 */ /* 0x000fc600078608ff */
[----:B------:R5:W2:Y:S01]  /*1140*/  @P4 LDG.E.U16 R122, desc[UR20][R14.64] ;  /* 0x000000140e7a4981 */ /* 0x000aa2000c1e1500 */
[-C--:B------:R-:W-:Y:S02]  /*1150*/  ISETP.LT.AND P4, PT, R133, R2.reuse, P0 ;  /* 0x000000028500720c */ /* 0x080fe40000781270 */
[-C--:B------:R-:W-:Y:S02]  /*1160*/  LEA.HI.X.SX32 R21, R84, R19.reuse, 0x1, P3 ;  /* 0x0000001354157211 */ /* 0x080fe400018f0eff */
[----:B------:R-:W-:Y:S01]  /*1170*/  ISETP.LT.AND P3, PT, R137, R2, P0 ;  /* 0x000000028900720c */ /* 0x000fe20000761270 */
[----:B---3--:R-:W-:Y:S01]  /*1180*/  IMAD R6, R12, 0x4, R16 ;  /* 0x000000040c067824 */ /* 0x008fe200078e0210 */
[----:B------:R-:W-:Y:S02]  /*1190*/  PRMT R126, RZ, 0x7610, R126 ;  /* 0x00007610ff7e7816 */ /* 0x000fe4000000007e */
[----:B------:R-:W-:Y:S02]  /*11a0*/  LEA.HI.X.SX32 R25, R22, R19, 0x1, P5 ;  /* 0x0000001316197211 */ /* 0x000fe400028f0eff */
[----:B------:R-:W-:-:S02]  /*11b0*/  LEA R26, P5, R6, R17, 0x1 ;  /* 0x00000011061a7211 */ /* 0x000fc400078a08ff */
[----:B------:R-:W-:Y:S01]  /*11c0*/  LOP3.LUT R139, R121, 0x28, RZ, 0xfc, !PT ;  /* 0x00000028798b7812 */ /* 0x000fe200078efcff */
[----:B------:R3:W2:Y:S01]  /*11d0*/  @P4 LDG.E.U16 R126, desc[UR20][R20.64] ;  /* 0x00000014147e4981 */ /* 0x0006a2000c1e1500 */
[----:B------:R-:W-:Y:S02]  /*11e0*/  PRMT R128, RZ, 0x7610, R128 ;  /* 0x00007610ff807816 */ /* 0x000fe40000000080 */
[----:B------:R-:W-:Y:S02]  /*11f0*/  PRMT R130, RZ, 0x7610, R130 ;  /* 0x00007610ff827816 */ /* 0x000fe40000000082 */
[----:B------:R-:W-:Y:S02]  /*1200*/  LEA.HI.X.SX32 R27, R6, R19, 0x1, P5 ;  /* 0x00000013061b7211 */ /* 0x000fe400028f0eff */
[----:B------:R-:W-:Y:S01]  /*1210*/  ISETP.LT.AND P4, PT, R139, R2, P0 ;  /* 0x000000028b00720c */ /* 0x000fe20000781270 */
[----:B------:R-:W2:Y:S01]  /*1220*/  @P6 LDG.E.U16 R128, desc[UR20][R24.64] ;  /* 0x0000001418806981 */ /* 0x000ea2000c1e1500 */
[----:B------:R-:W-:-:S03]  /*1230*/  LEA R22, P6, R88, R17, 0x1 ;  /* 0x0000001158167211 */ /* 0x000fc600078c08ff */
[----:B------:R-:W2:Y:S01]  /*1240*/  @P3 LDG.E.U16 R130, desc[UR20][R26.64] ;  /* 0x000000141a823981 */ /* 0x000ea2000c1e1500 */
[----:B-----5:R-:W-:Y:S02]  /*1250*/  LEA R14, P3, R82, R17, 0x1 ;  /* 0x00000011520e7211 */ /* 0x020fe400078608ff */
[----:B------:R-:W-:Y:S02]  /*1260*/  LOP3.LUT R125, R121, 0x1c, RZ, 0xfc, !PT ;  /* 0x0000001c797d7812 */ /* 0x000fe400078efcff */
[----:B------:R-:W-:Y:S02]  /*1270*/  PRMT R132, RZ, 0x7610, R132 ;  /* 0x00007610ff847816 */ /* 0x000fe40000000084 */
[-C--:B------:R-:W-:Y:S02]  /*1280*/  LEA.HI.X.SX32 R23, R88, R19.reuse, 0x1, P6 ;  /* 0x0000001358177211 */ /* 0x080fe400030f0eff */
[----:B------:R-:W-:Y:S02]  /*1290*/  LEA.HI.X.SX32 R15, R82, R19, 0x1, P3 ;  /* 0x00000013520f7211 */ /* 0x000fe400018f0eff */
[----:B------:R-:W-:Y:S01]  /*12a0*/  ISETP.LT.AND P3, PT, R125, R2, P0 ;  /* 0x000000027d00720c */ /* 0x000fe20000761270 */
[----:B------:R5:W2:Y:S01]  /*12b0*/  @P4 LDG.E.U16 R132, desc[UR20][R22.64] ;  /* 0x0000001416844981 */ /* 0x000aa2000c1e1500 */
[----:B---3--:R-:W-:-:S02]  /*12c0*/  LEA R20, P4, R80, R17, 0x1 ;  /* 0x0000001150147211 */ /* 0x008fc400078808ff */
[----:B------:R-:W-:Y:S02]  /*12d0*/  LOP3.LUT R127, R121, 0x14, RZ, 0xfc, !PT ;  /* 0x00000014797f7812 */ /* 0x000fe400078efcff */
[----:B------:R-:W-:Y:S02]  /*12e0*/  PRMT R136, RZ, 0x7610, R136 ;  /* 0x00007610ff887816 */ /* 0x000fe40000000088 */
[----:B------:R-:W-:Y:S02]  /*12f0*/  LEA.HI.X.SX32 R21, R80, R19, 0x1, P4 ;  /* 0x0000001350157211 */ /* 0x000fe400020f0eff */
[C---:B------:R-:W-:Y:S02]  /*1300*/  ISETP.GT.U32.AND P4, PT, R4.reuse, R31, PT ;  /* 0x0000001f0400720c */ /* 0x040fe40003f84070 */
[----:B------:R-:W-:Y:S01]  /*1310*/  ISETP.LT.AND P5, PT, R127, R2, P0 ;  /* 0x000000027f00720c */ /* 0x000fe200007a1270 */
[----:B------:R-:W3:Y:S01]  /*1320*/  @P3 LDG.E.U16 R136, desc[UR20][R20.64] ;  /* 0x0000001414883981 */ /* 0x000ee2000c1e1500 */
[----:B------:R-:W-:-:S02]  /*1330*/  ISETP.GT.U32.AND P3, PT, R4, R33, PT ;  /* 0x000000210400720c */ /* 0x000fc40003f64070 */
[----:B------:R-:W-:Y:S02]  /*1340*/  LOP3.LUT R117, R18, 0x24, R121, 0xfe, !PT ;  /* 0x0000002412757812 */ /* 0x000fe400078efe79 */
[----:B------:R-:W-:Y:S02]  /*1350*/  ISETP.GT.U32.AND P6, PT, R4, R35, PT ;  /* 0x000000230400720c */ /* 0x000fe40003fc4070 */
[----:B------:R-:W-:Y:S02]  /*1360*/  PRMT R134, RZ, 0x7610, R134 ;  /* 0x00007610ff867816 */ /* 0x000fe40000000086 */
[----:B-----5:R-:W-:Y:S02]  /*1370*/  IABS R22, R117 ;  /* 0x0000007500167213 */ /* 0x020fe40000000000 */
[----:B------:R-:W-:Y:S01]  /*1380*/  LOP3.LUT R123, R121, 0x24, RZ, 0xfc, !PT ;  /* 0x00000024797b7812 */ /* 0x000fe200078efcff */
[----:B------:R-:W-:Y:S01]  /*1390*/  @!P4 IMAD.IADD R31, R31, 0x1, -R4 ;  /* 0x000000011f1fc824 */ /* 0x000fe200078e0a04 */
[----:B------:R5:W2:Y:S01]  /*13a0*/  @P5 LDG.E.U16 R134, desc[UR20][R14.64] ;  /* 0x000000140e865981 */ /* 0x000aa2000c1e1500 */
[----:B-1----:R-:W-:Y:S01]  /*13b0*/  IMAD.HI.U32 R3, R5, R22, RZ ;  /* 0x0000001605037227 */ /* 0x002fe200078e00ff */
[----:B------:R-:W-:-:S03]  /*13c0*/  ISETP.LT.AND P5, PT, R123, R2, P0 ;  /* 0x000000027b00720c */ /* 0x000fc600007a1270 */
[--C-:B------:R-:W-:Y:S01]  /*13d0*/  @!P3 IMAD.IADD R33, R33, 0x1, -R4.reuse ;  /* 0x000000012121b824 */ /* 0x100fe200078e0a04 */
[----:B------:R-:W-:Y:S01]  /*13e0*/  ISETP.GT.U32.AND P3, PT, R4, R31, PT ;  /* 0x0000001f0400720c */ /* 0x000fe20003f64070 */
[----:B------:R-:W-:Y:S02]  /*13f0*/  @!P6 IMAD.IADD R35, R35, 0x1, -R4 ;  /* 0x000000012323e824 */ /* 0x000fe400078e0a04 */
[----:B-----5:R-:W-:Y:S01]  /*1400*/  IMAD.MOV R15, RZ, RZ, -R3 ;  /* 0x000000ffff0f7224 */ /* 0x020fe200078e0a03 */
[----:B------:R-:W-:Y:S02]  /*1410*/  LEA R14, P4, R78, R17, 0x1 ;  /* 0x000000114e0e7211 */ /* 0x000fe400078808ff */
[----:B------:R-:W-:Y:S01]  /*1420*/  PRMT R138, RZ, 0x7610, R138 ;  /* 0x00007610ff8a7816 */ /* 0x000fe2000000008a */
[----:B------:R-:W-:Y:S01]  /*1430*/  IMAD R21, R4, R15, R22 ;  /* 0x0000000f04157224 */ /* 0x000fe200078e0216 */
[----:B------:R-:W-:Y:S02]  /*1440*/  LEA.HI.X.SX32 R15, R78, R19, 0x1, P4 ;  /* 0x000000134e0f7211 */ /* 0x000fe400020f0eff */
[----:B------:R-:W-:-:S02]  /*1450*/  ISETP.GT.U32.AND P6, PT, R4, R35, PT ;  /* 0x000000230400720c */ /* 0x000fc40003fc4070 */
[C---:B------:R-:W-:Y:S01]  /*1460*/  ISETP.GT.U32.AND P4, PT, R4.reuse, R33, PT ;  /* 0x000000210400720c */ /* 0x040fe20003f84070 */
[----:B------:R1:W5:Y:S01]  /*1470*/  @P5 LDG.E.U16 R138, desc[UR20][R14.64] ;  /* 0x000000140e8a5981 */ /* 0x000362000c1e1500 */
[C---:B------:R-:W-:Y:S01]  /*1480*/  ISETP.GT.U32.AND P5, PT, R4.reuse, R37, PT ;  /* 0x000000250400720c */ /* 0x040fe20003fa4070 */
[----:B------:R-:W-:Y:S01]  /*1490*/  @!P3 IMAD.IADD R31, R31, 0x1, -R4 ;  /* 0x000000011f1fb824 */ /* 0x000fe200078e0a04 */
[----:B------:R-:W-:-:S07]  /*14a0*/  ISETP.GT.U32.AND P3, PT, R4, R39, PT ;  /* 0x000000270400720c */ /* 0x000fce0003f64070 */
[--C-:B------:R-:W-:Y:S01]  /*14b0*/  @!P6 IMAD.IADD R35, R35, 0x1, -R4.reuse ;  /* 0x000000012323e824 */ /* 0x100fe200078e0a04 */
[----:B------:R-:W-:Y:S01]  /*14c0*/  ISETP.GT.U32.AND P6, PT, R4, R41, PT ;  /* 0x000000290400720c */ /* 0x000fe20003fc4070 */
[--C-:B------:R-:W-:Y:S01]  /*14d0*/  @!P4 IMAD.IADD R33, R33, 0x1, -R4.reuse ;  /* 0x000000012121c824 */ /* 0x100fe200078e0a04 */
[----:B------:R-:W-:Y:S01]  /*14e0*/  ISETP.GE.AND P4, PT, R108, RZ, PT ;  /* 0x000000ff6c00720c */ /* 0x000fe20003f86270 */
[--C-:B------:R-:W-:Y:S01]  /*14f0*/  @!P5 IMAD.IADD R37, R37, 0x1, -R4.reuse ;  /* 0x000000012525d824 */ /* 0x100fe200078e0a04 */
[----:B------:R-:W-:Y:S01]  /*1500*/  ISETP.GE.AND P5, PT, R107, RZ, PT ;  /* 0x000000ff6b00720c */ /* 0x000fe20003fa6270 */
[----:B------:R-:W-:Y:S01]  /*1510*/  @!P3 IMAD.IADD R39, R39, 0x1, -R4 ;  /* 0x000000012727b824 */ /* 0x000fe200078e0a04 */
[----:B------:R-:W-:-:S07]  /*1520*/  ISETP.GE.AND P3, PT, R106, RZ, PT ;  /* 0x000000ff6a00720c */ /* 0x000fce0003f66270 */
[----:B------:R-:W-:Y:S02]  /*1530*/  @!P6 IMAD.IADD R41, R41, 0x1, -R4 ;  /* 0x000000012929e824 */ /* 0x000fe400078e0a04 */
[----:B------:R-:W-:Y:S01]  /*1540*/  @!P4 IMAD.MOV R31, RZ, RZ, -R31 ;  /* 0x000000ffff1fc224 */ /* 0x000fe200078e0a1f */
[C---:B------:R-:W-:Y:S01]  /*1550*/  ISETP.GT.U32.AND P4, PT, R4.reuse, R37, PT ;  /* 0x000000250400720c */ /* 0x040fe20003f84070 */
[----:B------:R-:W-:Y:S01]  /*1560*/  @!P5 IMAD.MOV R33, RZ, RZ, -R33 ;  /* 0x000000ffff21d224 */ /* 0x000fe200078e0a21 */
[C---:B------:R-:W-:Y:S01]  /*1570*/  ISETP.GT.U32.AND P5, PT, R4.reuse, R41, PT ;  /* 0x000000290400720c */ /* 0x040fe20003fa4070 */
[----:B------:R-:W-:Y:S01]  /*1580*/  @!P3 IMAD.MOV R35, RZ, RZ, -R35 ;  /* 0x000000ffff23b224 */ /* 0x000fe200078e0a23 */
[C---:B------:R-:W-:Y:S02]  /*1590*/  ISETP.GT.U32.AND P3, PT, R4.reuse, R43, PT ;  /* 0x0000002b0400720c */ /* 0x040fe40003f64070 */
        /* <DEDUP_REMOVED lines=8> */
[----:B------:R-:W-:Y:S02]  /*1620*/  ISETP.GE.AND P6, PT, R105, RZ, PT ;  /* 0x000000ff6900720c */ /* 0x000fe40003fc6270 */
[C-C-:B------:R-:W-:Y:S02]  /*1630*/  LOP3.LUT R115, R18.reuse, 0x2c, R121.reuse, 0xfe, !PT ;  /* 0x0000002c12737812 */ /* 0x140fe400078efe79 */
[----:B------:R-:W-:-:S02]  /*1640*/  LOP3.LUT R116, R18, 0x28, R121, 0xfe, !PT ;  /* 0x0000002812747812 */ /* 0x000fc400078efe79 */
[----:B------:R-:W-:Y:S01]  /*1650*/  IABS R25, R115 ;  /* 0x0000007300197213 */ /* 0x000fe20000000000 */
[----:B------:R-:W-:Y:S01]  /*1660*/  @!P4 IMAD.IADD R45, R45, 0x1, -R4 ;  /* 0x000000012d2dc824 */ /* 0x000fe200078e0a04 */
[C---:B------:R-:W-:Y:S01]  /*1670*/  ISETP.GT.U32.AND P4, PT, R4.reuse, R43, PT ;  /* 0x0000002b0400720c */ /* 0x040fe20003f84070 */
[----:B------:R-:W-:Y:S01]  /*1680*/  @!P5 IMAD.MOV R39, RZ, RZ, -R39 ;  /* 0x000000ffff27d224 */ /* 0x000fe200078e0a27 */
[----:B------:R-:W-:Y:S02]  /*1690*/  IABS R23, R116 ;  /* 0x0000007400177213 */ /* 0x000fe40000000000 */
[----:B------:R-:W-:Y:S01]  /*16a0*/  ISETP.GT.U32.AND P5, PT, R4, R21, PT ;  /* 0x000000150400720c */ /* 0x000fe20003fa4070 */
[----:B------:R-:W-:Y:S01]  /*16b0*/  @!P3 IMAD.MOV R41, RZ, RZ, -R41 ;  /* 0x000000ffff29b224 */ /* 0x000fe200078e0a29 */
[----:B------:R-:W-:Y:S01]  /*16c0*/  ISETP.GE.AND P3, PT, R102, RZ, PT ;  /* 0x000000ff6600720c */ /* 0x000fe20003f66270 */
[----:B------:R-:W-:Y:S01]  /*16d0*/  @!P6 IMAD.MOV R37, RZ, RZ, -R37 ;  /* 0x000000ffff25e224 */ /* 0x000fe200078e0a25 */
[----:B------:R-:W-:Y:S01]  /*16e0*/  ISETP.GT.U32.AND P6, PT, R4, R45, PT ;  /* 0x0000002d0400720c */ /* 0x000fe20003fc4070 */
[----:B------:R-:W-:-:S04]  /*16f0*/  IMAD.HI.U32 R3, R5, R25, RZ ;  /* 0x0000001905037227 */ /* 0x000fc800078e00ff */
[----:B------:R-:W-:Y:S01]  /*1700*/  IMAD.HI.U32 R7, R5, R23, RZ ;  /* 0x0000001705077227 */ /* 0x000fe200078e00ff */
[----:B------:R-:W-:-:S03]  /*1710*/  LOP3.LUT R114, R18, 0x30, R121, 0xfe, !PT ;  /* 0x0000003012727812 */ /* 0x000fc600078efe79 */
[----:B------:R-:W-:Y:S02]  /*1720*/  IMAD.MOV R3, RZ, RZ, -R3 ;  /* 0x000000ffff037224 */ /* 0x000fe400078e0a03 */
[----:B------:R-:W-:Y:S02]  /*1730*/  IMAD.MOV R7, RZ, RZ, -R7 ;  /* 0x000000ffff077224 */ /* 0x000fe400078e0a07 */
[C---:B------:R-:W-:Y:S02]  /*1740*/  IMAD R25, R4.reuse, R3, R25 ;  /* 0x0000000304197224 */ /* 0x040fe400078e0219 */
[--C-:B------:R-:W-:Y:S01]  /*1750*/  @!P4 IMAD.IADD R43, R43, 0x1, -R4.reuse ;  /* 0x000000012b2bc824 */ /* 0x100fe200078e0a04 */
[----:B-1----:R-:W-:Y:S01]  /*1760*/  IABS R15, R114 ;  /* 0x00000072000f7213 */ /* 0x002fe20000000000 */
[----:B------:R-:W-:Y:S02]  /*1770*/  IMAD R23, R4, R7, R23 ;  /* 0x0000000704177224 */ /* 0x000fe400078e0217 */
[----:B------:R-:W-:-:S02]  /*1780*/  @!P5 IMAD.IADD R21, R21, 0x1, -R4 ;  /* 0x000000011515d824 */ /* 0x000fc400078e0a04 */
[----:B------:R-:W-:Y:S01]  /*1790*/  @!P3 IMAD.MOV R43, RZ, RZ, -R43 ;  /* 0x000000ffff2bb224 */ /* 0x000fe200078e0a2b */
[----:B------:R-:W-:Y:S01]  /*17a0*/  ISETP.GT.U32.AND P3, PT, R4, R25, PT ;  /* 0x000000190400720c */ /* 0x000fe20003f64070 */
[----:B------:R-:W-:Y:S01]  /*17b0*/  @!P6 IMAD.IADD R45, R45, 0x1, -R4 ;  /* 0x000000012d2de824 */ /* 0x000fe200078e0a04 */
[----:B------:R-:W-:Y:S01]  /*17c0*/  ISETP.GE.AND P4, PT, R0, RZ, PT ;  /* 0x000000ff0000720c */ /* 0x000fe20003f86270 */
[----:B------:R-:W-:Y:S01]  /*17d0*/  IMAD.HI.U32 R3, R5, R15, RZ ;  /* 0x0000000f05037227 */ /* 0x000fe200078e00ff */
[C---:B------:R-:W-:Y:S02]  /*17e0*/  ISETP.GT.U32.AND P6, PT, R4.reuse, R23, PT ;  /* 0x000000170400720c */ /* 0x040fe40003fc4070 */
[----:B------:R-:W-:Y:S01]  /*17f0*/  ISETP.GT.U32.AND P5, PT, R4, R21, PT ;  /* 0x000000150400720c */ /* 0x000fe20003fa4070 */
[----:B------:R-:W-:Y:S01]  /*1800*/  IMAD.MOV R3, RZ, RZ, -R3 ;  /* 0x000000ffff037224 */ /* 0x000fe200078e0a03 */
[----:B------:R-:W-:-:S03]  /*1810*/  LOP3.LUT R113, R18, 0x34, R121, 0xfe, !PT ;  /* 0x0000003412717812 */ /* 0x000fc600078efe79 */
[C---:B------:R-:W-:Y:S01]  /*1820*/  IMAD R15, R4.reuse, R3, R15 ;  /* 0x00000003040f7224 */ /* 0x040fe200078e020f */
[----:B------:R-:W-:Y:S01]  /*1830*/  IABS R27, R113 ;  /* 0x00000071001b7213 */ /* 0x000fe20000000000 */
[--C-:B------:R-:W-:Y:S02]  /*1840*/  @!P3 IMAD.IADD R25, R25, 0x1, -R4.reuse ;  /* 0x000000011919b824 */ /* 0x100fe400078e0a04 */
[----:B------:R-:W-:Y:S01]  /*1850*/  @!P4 IMAD.MOV R45, RZ, RZ, -R45 ;  /* 0x000000ffff2dc224 */ /* 0x000fe200078e0a2d */
[----:B------:R-:W-:Y:S01]  /*1860*/  ISETP.GE.AND P4, PT, R117, RZ, PT ;  /* 0x000000ff7500720c */ /* 0x000fe20003f86270 */
[--C-:B------:R-:W-:Y:S02]  /*1870*/  @!P6 IMAD.IADD R23, R23, 0x1, -R4.reuse ;  /* 0x000000011717e824 */ /* 0x100fe400078e0a04 */
[----:B------:R-:W-:Y:S01]  /*1880*/  @!P5 IMAD.IADD R21, R21, 0x1, -R4 ;  /* 0x000000011515d824 */ /* 0x000fe200078e0a04 */
[C---:B------:R-:W-:Y:S01]  /*1890*/  ISETP.GT.U32.AND P5, PT, R4.reuse, R15, PT ;  /* 0x0000000f0400720c */ /* 0x040fe20003fa4070 */
[----:B------:R-:W-:Y:S01]  /*18a0*/  IMAD.HI.U32 R7, R5, R27, RZ ;  /* 0x0000001b05077227 */ /* 0x000fe200078e00ff */
[----:B------:R-:W-:-:S02]  /*18b0*/  ISETP.GT.U32.AND P3, PT, R4, R25, PT ;  /* 0x000000190400720c */ /* 0x000fc40003f64070 */
[----:B------:R-:W-:Y:S01]  /*18c0*/  ISETP.GT.U32.AND P6, PT, R4, R23, PT ;  /* 0x000000170400720c */ /* 0x000fe20003fc4070 */
[----:B------:R-:W-:Y:S01]  /*18d0*/  IMAD.MOV R7, RZ, RZ, -R7 ;  /* 0x000000ffff077224 */ /* 0x000fe200078e0a07 */
[C---:B------:R-:W-:Y:S02]  /*18e0*/  LOP3.LUT R111, R18.reuse, R121, RZ, 0xfc, !PT ;  /* 0x00000079126f7212 */ /* 0x040fe400078efcff */
[----:B------:R-:W-:Y:S01]  /*18f0*/  LOP3.LUT R112, R18, 0x38, R121, 0xfe, !PT ;  /* 0x0000003812707812 */ /* 0x000fe200078efe79 */
[----:B------:R-:W-:Y:S01]  /*1900*/  IMAD R27, R4, R7, R27 ;  /* 0x00000007041b7224 */ /* 0x000fe200078e021b */
[----:B------:R-:W-:Y:S01]  /*1910*/  LOP3.LUT R3, R18, 0x3c, R121, 0xfe, !PT ;  /* 0x0000003c12037812 */ /* 0x000fe200078efe79 */
[----:B------:R-:W-:Y:S01]  /*1920*/  @!P4 IMAD.MOV R21, RZ, RZ, -R21 ;  /* 0x000000ffff15c224 */ /* 0x000fe200078e0a15 */
[----:B------:R-:W-:Y:S01]  /*1930*/  IABS R18, R111 ;  /* 0x0000006f00127213 */ /* 0x000fe20000000000 */
[----:B------:R-:W-:Y:S01]  /*1940*/  @!P5 IMAD.IADD R15, R15, 0x1, -R4 ;  /* 0x000000010f0fd824 */ /* 0x000fe200078e0a04 */
[----:B------:R-:W-:-:S02]  /*1950*/  IABS R47, R112 ;  /* 0x00000070002f7213 */ /* 0x000fc40000000000 */
[----:B------:R-:W-:Y:S01]  /*1960*/  ISETP.GT.U32.AND P4, PT, R4, R27, PT ;  /* 0x0000001b0400720c */ /* 0x000fe20003f84070 */
[--C-:B------:R-:W-:Y:S01]  /*1970*/  @!P3 IMAD.IADD R25, R25, 0x1, -R4.reuse ;  /* 0x000000011919b824 */ /* 0x100fe200078e0a04 */
[----:B------:R-:W-:Y:S01]  /*1980*/  ISETP.GE.AND P3, PT, R115, RZ, PT ;  /* 0x000000ff7300720c */ /* 0x000fe20003f66270 */
[----:B------:R-:W-:Y:S01]  /*1990*/  @!P6 IMAD.IADD R23, R23, 0x1, -R4 ;  /* 0x000000011717e824 */ /* 0x000fe200078e0a04 */
[----:B------:R-:W-:Y:S01]  /*19a0*/  ISETP.GE.AND P6, PT, R116, RZ, PT ;  /* 0x000000ff7400720c */ /* 0x000fe20003fc6270 */
[----:B------:R-:W-:Y:S01]  /*19b0*/  IMAD.HI.U32 R7, R5, R18, RZ ;  /* 0x0000001205077227 */ /* 0x000fe200078e00ff */
[----:B------:R-:W-:-:S03]  /*19c0*/  ISETP.GT.U32.AND P5, PT, R4, R15, PT ;  /* 0x0000000f0400720c */ /* 0x000fc60003fa4070 */
[----:B------:R-:W-:Y:S01]  /*19d0*/  IMAD.HI.U32 R14, R5, R47, RZ ;  /* 0x0000002f050e7227 */ /* 0x000fe200078e00ff */
[----:B------:R-:W-:-:S03]  /*19e0*/  IABS R49, R3 ;  /* 0x0000000300317213 */ /* 0x000fc60000000000 */
[----:B------:R-:W-:Y:S02]  /*19f0*/  IMAD.MOV R7, RZ, RZ, -R7 ;  /* 0x000000ffff077224 */ /* 0x000fe400078e0a07 */
[----:B------:R-:W-:Y:S02]  /*1a00*/  IMAD.MOV R14, RZ, RZ, -R14 ;  /* 0x000000ffff0e7224 */ /* 0x000fe400078e0a0e */
[C---:B------:R-:W-:Y:S02]  /*1a10*/  IMAD R7, R4.reuse, R7, R18 ;  /* 0x0000000704077224 */ /* 0x040fe400078e0212 */
[----:B------:R-:W-:Y:S02]  /*1a20*/  IMAD R47, R4, R14, R47 ;  /* 0x0000000e042f7224 */ /* 0x000fe400078e022f */
[----:B------:R-:W-:Y:S01]  /*1a30*/  @!P4 IMAD.IADD R27, R27, 0x1, -R4 ;  /* 0x000000011b1bc824 */ /* 0x000fe200078e0a04 */
[----:B------:R-:W-:Y:S01]  /*1a40*/  ISETP.GE.AND P4, PT, R114, RZ, PT ;  /* 0x000000ff7200720c */ /* 0x000fe20003f86270 */
[----:B------:R-:W-:-:S04]  /*1a50*/  IMAD.HI.U32 R14, R5, R49, RZ ;  /* 0x00000031050e7227 */ /* 0x000fc800078e00ff */
[----:B------:R-:W-:Y:S01]  /*1a60*/  @!P3 IMAD.MOV R25, RZ, RZ, -R25 ;  /* 0x000000ffff19b224 */ /* 0x000fe200078e0a19 */
[C---:B------:R-:W-:Y:S01]  /*1a70*/  ISETP.GT.U32.AND P3, PT, R4.reuse, R7, PT ;  /* 0x000000070400720c */ /* 0x040fe20003f64070 */
[----:B------:R-:W-:Y:S01]  /*1a80*/  @!P6 IMAD.MOV R23, RZ, RZ, -R23 ;  /* 0x000000ffff17e224 */ /* 0x000fe200078e0a17 */
[C---:B------:R-:W-:Y:S01]  /*1a90*/  ISETP.GT.U32.AND P6, PT, R4.reuse, R27, PT ;  /* 0x0000001b0400720c */ /* 0x040fe20003fc4070 */
[----:B------:R-:W-:Y:S01]  /*1aa0*/  @!P5 IMAD.IADD R15, R15, 0x1, -R4 ;  /* 0x000000010f0fd824 */ /* 0x000fe200078e0a04 */
[C---:B------:R-:W-:Y:S01]  /*1ab0*/  ISETP.GT.U32.AND P5, PT, R4.reuse, R47, PT ;  /* 0x0000002f0400720c */ /* 0x040fe20003fa4070 */
[----:B------:R-:W-:Y:S01]  /*1ac0*/  IMAD.MOV R14, RZ, RZ, -R14 ;  /* 0x000000ffff0e7224 */ /* 0x000fe200078e0a0e */
[C---:B------:R-:W-:Y:S01]  /*1ad0*/  LOP3.LUT R199, R111.reuse, 0x40, RZ, 0xfc, !PT ;  /* 0x000000406fc77812 */ /* 0x040fe200078efcff */
[----:B------:R-:W-:Y:S02]  /*1ae0*/  IMAD.MOV.U32 R22, RZ, RZ, R15 ;  /* 0x000000ffff167224 */ /* 0x000fe400078e000f */
[----:B------:R-:W-:Y:S01]  /*1af0*/  IMAD R49, R4, R14, R49 ;  /* 0x0000000e04317224 */ /* 0x000fe200078e0231 */
[----:B------:R-:W-:Y:S01]  /*1b00*/  IABS R51, R199 ;  /* 0x000000c700337213 */ /* 0x000fe20000000000 */
[----:B------:R-:W-:Y:S01]  /*1b10*/  @!P4 IMAD.MOV R22, RZ, RZ, -R22 ;  /* 0x000000ffff16c224 */ /* 0x000fe200078e0a16 */
[----:B------:R-:W-:-:S02]  /*1b20*/  LOP3.LUT R198, R111, 0x44, RZ, 0xfc, !PT ;  /* 0x000000446fc67812 */ /* 0x000fc400078efcff */
[----:B------:R-:W-:Y:S01]  /*1b30*/  ISETP.GT.U32.AND P4, PT, R4, R49, PT ;  /* 0x000000310400720c */ /* 0x000fe20003f84070 */
[----:B------:R-:W-:Y:S01]  /*1b40*/  @!P3 IMAD.IADD R7, R7, 0x1, -R4 ;  /* 0x000000010707b824 */ /* 0x000fe200078e0a04 */
[----:B------:R-:W-:Y:S01]  /*1b50*/  IABS R53, R198 ;  /* 0x000000c600357213 */ /* 0x000fe20000000000 */
[----:B------:R-:W-:-:S04]  /*1b60*/  IMAD.HI.U32 R14, R5, R51, RZ ;  /* 0x00000033050e7227 */ /* 0x000fc800078e00ff */
[--C-:B------:R-:W-:Y:S01]  /*1b70*/  @!P6 IMAD.IADD R27, R27, 0x1, -R4.reuse ;  /* 0x000000011b1be824 */ /* 0x100fe200078e0a04 */
[----:B------:R-:W-:Y:S01]  /*1b80*/  ISETP.GE.AND P6, PT, R113, RZ, PT ;  /* 0x000000ff7100720c */ /* 0x000fe20003fc6270 */
[----:B------:R-:W-:Y:S01]  /*1b90*/  @!P5 IMAD.IADD R47, R47, 0x1, -R4 ;  /* 0x000000012f2fd824 */ /* 0x000fe200078e0a04 */
[C---:B------:R-:W-:Y:S01]  /*1ba0*/  ISETP.GT.U32.AND P3, PT, R4.reuse, R7, PT ;  /* 0x000000070400720c */ /* 0x040fe20003f64070 */
[----:B------:R-:W-:Y:S02]  /*1bb0*/  IMAD.MOV R20, RZ, RZ, -R14 ;  /* 0x000000ffff147224 */ /* 0x000fe400078e0a0e */
[----:B------:R-:W-:Y:S01]  /*1bc0*/  IMAD.HI.U32 R14, R5, R53, RZ ;  /* 0x00000035050e7227 */ /* 0x000fe200078e00ff */
[----:B------:R-:W-:-:S03]  /*1bd0*/  ISETP.GT.U32.AND P5, PT, R4, R47, PT ;  /* 0x0000002f0400720c */ /* 0x000fc60003fa4070 */
[----:B------:R-:W-:Y:S02]  /*1be0*/  IMAD.MOV R14, RZ, RZ, -R14 ;  /* 0x000000ffff0e7224 */ /* 0x000fe400078e0a0e */
[--C-:B------:R-:W-:Y:S02]  /*1bf0*/  @!P4 IMAD.IADD R49, R49, 0x1, -R4.reuse ;  /* 0x000000013131c824 */ /* 0x100fe400078e0a04 */
[C---:B------:R-:W-:Y:S02]  /*1c00*/  IMAD R53, R4.reuse, R14, R53 ;  /* 0x0000000e04357224 */ /* 0x040fe400078e0235 */
[C---:B------:R-:W-:Y:S02]  /*1c10*/  IMAD R51, R4.reuse, R20, R51 ;  /* 0x0000001404337224 */ /* 0x040fe400078e0233 */
[----:B------:R-:W-:Y:S01]  /*1c20*/  @!P6 IMAD.MOV R27, RZ, RZ, -R27 ;  /* 0x000000ffff1be224 */ /* 0x000fe200078e0a1b */
[C---:B------:R-:W-:Y:S01]  /*1c30*/  ISETP.GT.U32.AND P6, PT, R4.reuse, R49, PT ;  /* 0x000000310400720c */ /* 0x040fe20003fc4070 */
[--C-:B------:R-:W-:Y:S01]  /*1c40*/  @!P3 IMAD.IADD R7, R7, 0x1, -R4.reuse ;  /* 0x000000010707b824 */ /* 0x100fe200078e0a04 */
[C---:B------:R-:W-:Y:S01]  /*1c50*/  ISETP.GT.U32.AND P3, PT, R4.reuse, R53, PT ;  /* 0x000000350400720c */ /* 0x040fe20003f64070 */
[----:B------:R-:W-:Y:S01]  /*1c60*/  @!P5 IMAD.IADD R47, R47, 0x1, -R4 ;  /* 0x000000012f2fd824 */ /* 0x000fe200078e0a04 */
[----:B------:R-:W-:-:S02]  /*1c70*/  ISETP.GT.U32.AND P5, PT, R4, R51, PT ;  /* 0x000000330400720c */ /* 0x000fc40003fa4070 */
[C---:B------:R-:W-:Y:S02]  /*1c80*/  LOP3.LUT R196, R111.reuse, 0x4c, RZ, 0xfc, !PT ;  /* 0x0000004c6fc47812 */ /* 0x040fe400078efcff */
[----:B------:R-:W-:Y:S02]  /*1c90*/  LOP3.LUT R197, R111, 0x48, RZ, 0xfc, !PT ;  /* 0x000000486fc57812 */ /* 0x000fe400078efcff */
[----:B------:R-:W-:Y:S02]  /*1ca0*/  IABS R20, R196 ;  /* 0x000000c400147213 */ /* 0x000fe40000000000 */
[----:B------:R-:W-:Y:S02]  /*1cb0*/  IABS R55, R197 ;  /* 0x000000c500377213 */ /* 0x000fe40000000000 */
[----:B------:R-:W-:Y:S01]  /*1cc0*/  ISETP.GE.AND P4, PT, R112, RZ, PT ;  /* 0x000000ff7000720c */ /* 0x000fe20003f86270 */
[----:B------:R-:W-:Y:S01]  /*1cd0*/  @!P6 IMAD.IADD R49, R49, 0x1, -R4 ;  /* 0x000000013131e824 */ /* 0x000fe200078e0a04 */
[----:B------:R-:W-:Y:S01]  /*1ce0*/  ISETP.GE.AND P6, PT, R111, RZ, PT ;  /* 0x000000ff6f00720c */ /* 0x000fe20003fc6270 */
[----:B------:R-:W-:-:S04]  /*1cf0*/  IMAD.HI.U32 R14, R5, R20, RZ ;  /* 0x00000014050e7227 */ /* 0x000fc800078e00ff */
[----:B------:R-:W-:-:S04]  /*1d00*/  IMAD.HI.U32 R18, R5, R55, RZ ;  /* 0x0000003705127227 */ /* 0x000fc800078e00ff */
[--C-:B------:R-:W-:Y:S02]  /*1d10*/  @!P3 IMAD.IADD R53, R53, 0x1, -R4.reuse ;  /* 0x000000013535b824 */ /* 0x100fe400078e0a04 */
[----:B------:R-:W-:Y:S01]  /*1d20*/  @!P5 IMAD.IADD R51, R51, 0x1, -R4 ;  /* 0x000000013333d824 */ /* 0x000fe200078e0a04 */
[----:B------:R-:W-:Y:S01]  /*1d30*/  ISETP.GE.AND P5, PT, R3, RZ, PT ;  /* 0x000000ff0300720c */ /* 0x000fe20003fa6270 */
[----:B------:R-:W-:Y:S02]  /*1d40*/  IMAD.MOV R15, RZ, RZ, -R14 ;  /* 0x000000ffff0f7224 */ /* 0x000fe400078e0a0e */
[----:B------:R-:W-:Y:S01]  /*1d50*/  IMAD.MOV R18, RZ, RZ, -R18 ;  /* 0x000000ffff127224 */ /* 0x000fe200078e0a12 */
[C---:B------:R-:W-:Y:S01]  /*1d60*/  ISETP.GT.U32.AND P3, PT, R4.reuse, R53, PT ;  /* 0x000000350400720c */ /* 0x040fe20003f64070 */
[C---:B------:R-:W-:Y:S02]  /*1d70*/  IMAD R15, R4.reuse, R15, R20 ;  /* 0x0000000f040f7224 */ /* 0x040fe400078e0214 */
[----:B------:R-:W-:-:S02]  /*1d80*/  IMAD R55, R4, R18, R55 ;  /* 0x0000001204377224 */ /* 0x000fc400078e0237 */
[----:B------:R-:W-:Y:S02]  /*1d90*/  IMAD.MOV.U32 R20, RZ, RZ, R7 ;  /* 0x000000ffff147224 */ /* 0x000fe400078e0007 */
[----:B------:R-:W-:Y:S01]  /*1da0*/  @!P4 IMAD.MOV R47, RZ, RZ, -R47 ;  /* 0x000000ffff2fc224 */ /* 0x000fe200078e0a2f */
[C---:B------:R-:W-:Y:S01]  /*1db0*/  ISETP.GT.U32.AND P4, PT, R4.reuse, R51, PT ;  /* 0x000000330400720c */ /* 0x040fe20003f84070 */
[----:B------:R-:W-:Y:S01]  /*1dc0*/  @!P6 IMAD.MOV R20, RZ, RZ, -R20 ;  /* 0x000000ffff14e224 */ /* 0x000fe200078e0a14 */
[----:B------:R-:W-:Y:S01]  /*1dd0*/  ISETP.GT.U32.AND P6, PT, R4, R55, PT ;  /* 0x000000370400720c */ /* 0x000fe20003fc4070 */
[----:B------:R-:W-:Y:S01]  /*1de0*/  @!P5 IMAD.MOV R49, RZ, RZ, -R49 ;  /* 0x000000ffff31d224 */ /* 0x000fe200078e0a31 */
[----:B------:R-:W-:Y:S02]  /*1df0*/  LOP3.LUT R195, R111, 0x50, RZ, 0xfc, !PT ;  /* 0x000000506fc37812 */ /* 0x000fe400078efcff */
[----:B------:R-:W-:Y:S01]  /*1e00*/  ISETP.GE.AND P5, PT, R199, RZ, PT ;  /* 0x000000ffc700720c */ /* 0x000fe20003fa6270 */
[----:B------:R-:W-:Y:S01]  /*1e10*/  @!P3 IMAD.IADD R53, R53, 0x1, -R4 ;  /* 0x000000013535b824 */ /* 0x000fe200078e0a04 */
[----:B------:R-:W-:-:S02]  /*1e20*/  IABS R57, R195 ;  /* 0x000000c300397213 */ /* 0x000fc40000000000 */
[----:B------:R-:W-:Y:S02]  /*1e30*/  ISETP.GT.U32.AND P3, PT, R4, R15, PT ;  /* 0x0000000f0400720c */ /* 0x000fe40003f64070 */
[----:B------:R-:W-:Y:S01]  /*1e40*/  LOP3.LUT R194, R111, 0x54, RZ, 0xfc, !PT ;  /* 0x000000546fc27812 */ /* 0x000fe200078efcff */
[----:B------:R-:W-:Y:S01]  /*1e50*/  @!P4 IMAD.IADD R51, R51, 0x1, -R4 ;  /* 0x000000013333c824 */ /* 0x000fe200078e0a04 */
[----:B------:R-:W-:Y:S01]  /*1e60*/  ISETP.GE.AND P4, PT, R198, RZ, PT ;  /* 0x000000ffc600720c */ /* 0x000fe20003f86270 */
[----:B------:R-:W-:Y:S01]  /*1e70*/  IMAD.HI.U32 R18, R5, R57, RZ ;  /* 0x0000003905127227 */ /* 0x000fe200078e00ff */
[----:B------:R-:W-:-:S03]  /*1e80*/  IABS R59, R194 ;  /* 0x000000c2003b7213 */ /* 0x000fc60000000000 */
[----:B------:R-:W-:Y:S01]  /*1e90*/  @!P6 IMAD.IADD R55, R55, 0x1, -R4 ;  /* 0x000000013737e824 */ /* 0x000fe200078e0a04 */
[----:B------:R-:W-:Y:S01]  /*1ea0*/  LOP3.LUT R193, R111, 0x58, RZ, 0xfc, !PT ;  /* 0x000000586fc17812 */ /* 0x000fe200078efcff */
[----:B------:R-:W-:Y:S02]  /*1eb0*/  IMAD.MOV R18, RZ, RZ, -R18 ;  /* 0x000000ffff127224 */ /* 0x000fe400078e0a12 */
[----:B------:R-:W-:Y:S01]  /*1ec0*/  @!P5 IMAD.MOV R51, RZ, RZ, -R51 ;  /* 0x000000ffff33d224 */ /* 0x000fe200078e0a33 */
[----:B------:R-:W-:Y:S01]  /*1ed0*/  ISETP.GT.U32.AND P5, PT, R4, R55, PT ;  /* 0x000000370400720c */ /* 0x000fe20003fa4070 */
[----:B------:R-:W-:Y:S01]  /*1ee0*/  IMAD.HI.U32 R14, R5, R59, RZ ;  /* 0x0000003b050e7227 */ /* 0x000fe200078e00ff */
[----:B------:R-:W-:-:S03]  /*1ef0*/  IABS R61, R193 ;  /* 0x000000c1003d7213 */ /* 0x000fc60000000000 */
[C---:B------:R-:W-:Y:S02]  /*1f00*/  IMAD R57, R4.reuse, R18, R57 ;  /* 0x0000001204397224 */ /* 0x040fe400078e0239 */
[----:B------:R-:W-:Y:S02]  /*1f10*/  @!P3 IMAD.IADD R15, R15, 0x1, -R4 ;  /* 0x000000010f0fb824 */ /* 0x000fe400078e0a04 */
[----:B------:R-:W-:Y:S01]  /*1f20*/  IMAD.MOV R18, RZ, RZ, -R14 ;  /* 0x000000ffff127224 */ /* 0x000fe200078e0a0e */
[----:B------:R-:W-:Y:S01]  /*1f30*/  ISETP.GE.AND P6, PT, R197, RZ, PT ;  /* 0x000000ffc500720c */ /* 0x000fe20003fc6270 */
[----:B------:R-:W-:Y:S01]  /*1f40*/  @!P4 IMAD.MOV R53, RZ, RZ, -R53 ;  /* 0x000000ffff35c224 */ /* 0x000fe200078e0a35 */
[C---:B------:R-:W-:Y:S01]  /*1f50*/  ISETP.GT.U32.AND P4, PT, R4.reuse, R57, PT ;  /* 0x000000390400720c */ /* 0x040fe20003f84070 */
[----:B------:R-:W-:Y:S01]  /*1f60*/  IMAD.HI.U32 R14, R5, R61, RZ ;  /* 0x0000003d050e7227 */ /* 0x000fe200078e00ff */
[----:B------:R-:W-:-:S03]  /*1f70*/  ISETP.GT.U32.AND P3, PT, R4, R15, PT ;  /* 0x0000000f0400720c */ /* 0x000fc60003f64070 */
[C---:B------:R-:W-:Y:S01]  /*1f80*/  IMAD R59, R4.reuse, R18, R59 ;  /* 0x00000012043b7224 */ /* 0x040fe200078e023b */
[----:B------:R-:W-:Y:S01]  /*1f90*/  LOP3.LUT R192, R111, 0x5c, RZ, 0xfc, !PT ;  /* 0x0000005c6fc07812 */ /* 0x000fe200078efcff */
[----:B------:R-:W-:Y:S02]  /*1fa0*/  IMAD.MOV R14, RZ, RZ, -R14 ;  /* 0x000000ffff0e7224 */ /* 0x000fe400078e0a0e */
[--C-:B------:R-:W-:Y:S01]  /*1fb0*/  @!P5 IMAD.IADD R55, R55, 0x1, -R4.reuse ;  /* 0x000000013737d824 */ /* 0x100fe200078e0a04 */
[C---:B------:R-:W-:Y:S01]  /*1fc0*/  ISETP.GT.U32.AND P5, PT, R4.reuse, R59, PT ;  /* 0x0000003b0400720c */ /* 0x040fe20003fa4070 */
[----:B------:R-:W-:Y:S01]  /*1fd0*/  IMAD R61, R4, R14, R61 ;  /* 0x0000000e043d7224 */ /* 0x000fe200078e023d */
[----:B------:R-:W-:Y:S01]  /*1fe0*/  IABS R63, R192 ;  /* 0x000000c0003f7213 */ /* 0x000fe20000000000 */
[--C-:B------:R-:W-:Y:S02]  /*1ff0*/  @!P4 IMAD.IADD R57, R57, 0x1, -R4.reuse ;  /* 0x000000013939c824 */ /* 0x100fe400078e0a04 */
[----:B------:R-:W-:Y:S01]  /*2000*/  @!P6 IMAD.MOV R55, RZ, RZ, -R55 ;  /* 0x000000ffff37e224 */ /* 0x000fe200078e0a37 */
[----:B------:R-:W-:Y:S01]  /*2010*/  ISETP.GE.AND P6, PT, R196, RZ, PT ;  /* 0x000000ffc400720c */ /* 0x000fe20003fc6270 */
[----:B------:R-:W-:Y:S01]  /*2020*/  @!P3 IMAD.IADD R15, R15, 0x1, -R4 ;  /* 0x000000010f0fb824 */ /* 0x000fe200078e0a04 */
[C---:B------:R-:W-:Y:S01]  /*2030*/  ISETP.GT.U32.AND P3, PT, R4.reuse, R61, PT ;  /* 0x0000003d0400720c */ /* 0x040fe20003f64070 */
[----:B------:R-:W-:Y:S01]  /*2040*/  IMAD.HI.U32 R18, R5, R63, RZ ;  /* 0x0000003f05127227 */ /* 0x000fe200078e00ff */
[----:B------:R-:W-:-:S02]  /*2050*/  ISETP.GT.U32.AND P4, PT, R4, R57, PT ;  /* 0x000000390400720c */ /* 0x000fc40003f84070 */
[----:B------:R-:W-:Y:S01]  /*2060*/  LOP3.LUT R190, R111, 0x64, RZ, 0xfc, !PT ;  /* 0x000000646fbe7812 */ /* 0x000fe200078efcff */
[----:B------:R-:W-:Y:S02]  /*2070*/  IMAD.MOV R18, RZ, RZ, -R18 ;  /* 0x000000ffff127224 */ /* 0x000fe400078e0a12 */
[--C-:B------:R-:W-:Y:S01]  /*2080*/  @!P5 IMAD.IADD R59, R59, 0x1, -R4.reuse ;  /* 0x000000013b3bd824 */ /* 0x100fe200078e0a04 */
[----:B------:R-:W-:Y:S01]  /*2090*/  LOP3.LUT R191, R111, 0x60, RZ, 0xfc, !PT ;  /* 0x000000606fbf7812 */ /* 0x000fe200078efcff */
[C---:B------:R-:W-:Y:S01]  /*20a0*/  IMAD R63, R4.reuse, R18, R63 ;  /* 0x00000012043f7224 */ /* 0x040fe200078e023f */
[----:B------:R-:W-:Y:S01]  /*20b0*/  IABS R65, R190 ;  /* 0x000000be00417213 */ /* 0x000fe20000000000 */
[----:B------:R-:W-:Y:S01]  /*20c0*/  IMAD.MOV.U32 R24, RZ, RZ, R15 ;  /* 0x000000ffff187224 */ /* 0x000fe200078e000f */
[C---:B------:R-:W-:Y:S01]  /*20d0*/  ISETP.GT.U32.AND P5, PT, R4.reuse, R59, PT ;  /* 0x0000003b0400720c */ /* 0x040fe20003fa4070 */
[----:B------:R-:W-:Y:S01]  /*20e0*/  @!P3 IMAD.IADD R61, R61, 0x1, -R4 ;  /* 0x000000013d3db824 */ /* 0x000fe200078e0a04 */
[----:B------:R-:W-:Y:S01]  /*20f0*/  IABS R18, R191 ;  /* 0x000000bf00127213 */ /* 0x000fe20000000000 */
[----:B------:R-:W-:Y:S01]  /*2100*/  @!P6 IMAD.MOV R24, RZ, RZ, -R24 ;  /* 0x000000ffff18e224 */ /* 0x000fe200078e0a18 */
[----:B------:R-:W-:Y:S01]  /*2110*/  ISETP.GT.U32.AND P6, PT, R4, R63, PT ;  /* 0x0000003f0400720c */ /* 0x000fe20003fc4070 */
[----:B------:R-:W-:Y:S01]  /*2120*/  IMAD.HI.U32 R14, R5, R65, RZ ;  /* 0x00000041050e7227 */ /* 0x000fe200078e00ff */
[----:B------:R-:W-:-:S02]  /*2130*/  LOP3.LUT R189, R111, 0x68, RZ, 0xfc, !PT ;  /* 0x000000686fbd7812 */ /* 0x000fc400078efcff */
[----:B------:R-:W-:Y:S01]  /*2140*/  ISETP.GT.U32.AND P3, PT, R4, R61, PT ;  /* 0x0000003d0400720c */ /* 0x000fe20003f64070 */
[----:B------:R-:W-:Y:S01]  /*2150*/  @!P4 IMAD.IADD R57, R57, 0x1, -R4 ;  /* 0x000000013939c824 */ /* 0x000fe200078e0a04 */
[----:B------:R-:W-:Y:S01]  /*2160*/  ISETP.GE.AND P4, PT, R195, RZ, PT ;  /* 0x000000ffc300720c */ /* 0x000fe20003f86270 */
[----:B------:R-:W-:Y:S01]  /*2170*/  IMAD.HI.U32 R7, R5, R18, RZ ;  /* 0x0000001205077227 */ /* 0x000fe200078e00ff */
[----:B------:R-:W-:-:S03]  /*2180*/  IABS R67, R189 ;  /* 0x000000bd00437213 */ /* 0x000fc60000000000 */
[----:B------:R-:W-:Y:S01]  /*2190*/  IMAD.MOV R14, RZ, RZ, -R14 ;  /* 0x000000ffff0e7224 */ /* 0x000fe200078e0a0e */
[----:B------:R-:W-:Y:S01]  /*21a0*/  LOP3.LUT R188, R111, 0x6c, RZ, 0xfc, !PT ;  /* 0x0000006c6fbc7812 */ /* 0x000fe200078efcff */
[----:B------:R-:W-:Y:S02]  /*21b0*/  IMAD.MOV R7, RZ, RZ, -R7 ;  /* 0x000000ffff077224 */ /* 0x000fe400078e0a07 */
[----:B------:R-:W-:Y:S02]  /*21c0*/  IMAD R65, R4, R14, R65 ;  /* 0x0000000e04417224 */ /* 0x000fe400078e0241 */
[----:B------:R-:W-:-:S04]  /*21d0*/  IMAD.HI.U32 R14, R5, R67, RZ ;  /* 0x00000043050e7227 */ /* 0x000fc800078e00ff */
[----:B------:R-:W-:Y:S01]  /*21e0*/  @!P5 IMAD.IADD R59, R59, 0x1, -R4 ;  /* 0x000000013b3bd824 */ /* 0x000fe200078e0a04 */
[----:B------:R-:W-:Y:S01]  /*21f0*/  ISETP.GE.AND P5, PT, R194, RZ, PT ;  /* 0x000000ffc200720c */ /* 0x000fe20003fa6270 */
[C---:B------:R-:W-:Y:S01]  /*2200*/  IMAD R7, R4.reuse, R7, R18 ;  /* 0x0000000704077224 */ /* 0x040fe200078e0212 */
[----:B------:R-:W-:Y:S01]  /*2210*/  IABS R18, R188 ;  /* 0x000000bc00127213 */ /* 0x000fe20000000000 */
[----:B------:R-:W-:Y:S01]  /*2220*/  @!P6 IMAD.IADD R63, R63, 0x1, -R4 ;  /* 0x000000013f3fe824 */ /* 0x000fe200078e0a04 */
[----:B------:R-:W-:Y:S01]  /*2230*/  ISETP.GE.AND P6, PT, R193, RZ, PT ;  /* 0x000000ffc100720c */ /* 0x000fe20003fc6270 */
[----:B------:R-:W-:Y:S02]  /*2240*/  IMAD.MOV R14, RZ, RZ, -R14 ;  /* 0x000000ffff0e7224 */ /* 0x000fe400078e0a0e */
[----:B------:R-:W-:Y:S01]  /*2250*/  @!P4 IMAD.MOV R57, RZ, RZ, -R57 ;  /* 0x000000ffff39c224 */ /* 0x000fe200078e0a39 */
[C---:B------:R-:W-:Y:S01]  /*2260*/  ISETP.GT.U32.AND P4, PT, R4.reuse, R63, PT ;  /* 0x0000003f0400720c */ /* 0x040fe20003f84070 */
[----:B------:R-:W-:Y:S01]  /*2270*/  @!P3 IMAD.IADD R61, R61, 0x1, -R4 ;  /* 0x000000013d3db824 */ /* 0x000fe200078e0a04 */
[C---:B------:R-:W-:Y:S01]  /*2280*/  ISETP.GT.U32.AND P3, PT, R4.reuse, R7, PT ;  /* 0x000000070400720c */ /* 0x040fe20003f64070 */
[----:B------:R-:W-:-:S02]  /*2290*/  IMAD R67, R4, R14, R67 ;  /* 0x0000000e04437224 */ /* 0x000fc400078e0243 */
[----:B------:R-:W-:-:S04]  /*22a0*/  IMAD.HI.U32 R14, R5, R18, RZ ;  /* 0x00000012050e7227 */ /* 0x000fc800078e00ff */
[----:B------:R-:W-:Y:S02]  /*22b0*/  IMAD.MOV R15, RZ, RZ, -R14 ;  /* 0x000000ffff0f7224 */ /* 0x000fe400078e0a0e */
[----:B------:R-:W-:Y:S01]  /*22c0*/  @!P5 IMAD.MOV R59, RZ, RZ, -R59 ;  /* 0x000000ffff3bd224 */ /* 0x000fe200078e0a3b */
[C---:B------:R-:W-:Y:S01]  /*22d0*/  ISETP.GT.U32.AND P5, PT, R4.reuse, R65, PT ;  /* 0x000000410400720c */ /* 0x040fe20003fa4070 */
[C---:B------:R-:W-:Y:S02]  /*22e0*/  IMAD R15, R4.reuse, R15, R18 ;  /* 0x0000000f040f7224 */ /* 0x040fe400078e0212 */
[----:B------:R-:W-:Y:S01]  /*22f0*/  @!P6 IMAD.MOV R61, RZ, RZ, -R61 ;  /* 0x000000ffff3de224 */ /* 0x000fe200078e0a3d */
[C---:B------:R-:W-:Y:S02]  /*2300*/  ISETP.GT.U32.AND P6, PT, R4.reuse, R67, PT ;  /* 0x000000430400720c */ /* 0x040fe40003fc4070 */
[----:B------:R-:W-:Y:S01]  /*2310*/  LOP3.LUT R187, R111, 0x70, RZ, 0xfc, !PT ;  /* 0x000000706fbb7812 */ /* 0x000fe200078efcff */
[--C-:B------:R-:W-:Y:S01]  /*2320*/  @!P4 IMAD.IADD R63, R63, 0x1, -R4.reuse ;  /* 0x000000013f3fc824 */ /* 0x100fe200078e0a04 */
[----:B------:R-:W-:Y:S01]  /*2330*/  ISETP.GT.U32.AND P4, PT, R4, R15, PT ;  /* 0x0000000f0400720c */ /* 0x000fe20003f84070 */
[----:B------:R-:W-:Y:S01]  /*2340*/  @!P3 IMAD.IADD R7, R7, 0x1, -R4 ;  /* 0x000000010707b824 */ /* 0x000fe200078e0a04 */
[----:B------:R-:W-:-:S02]  /*2350*/  ISETP.GE.AND P3, PT, R192, RZ, PT ;  /* 0x000000ffc000720c */ /* 0x000fc40003f66270 */
[----:B------:R-:W-:Y:S02]  /*2360*/  IABS R69, R187 ;  /* 0x000000bb00457213 */ /* 0x000fe40000000000 */
[----:B------:R-:W-:Y:S01]  /*2370*/  LOP3.LUT R186, R111, 0x74, RZ, 0xfc, !PT ;  /* 0x000000746fba7812 */ /* 0x000fe200078efcff */
[--C-:B------:R-:W-:Y:S01]  /*2380*/  @!P5 IMAD.IADD R65, R65, 0x1, -R4.reuse ;  /* 0x000000014141d824 */ /* 0x100fe200078e0a04 */
[----:B------:R-:W-:Y:S01]  /*2390*/  LOP3.LUT R185, R111, 0x78, RZ, 0xfc, !PT ;  /* 0x000000786fb97812 */ /* 0x000fe200078efcff */
[----:B------:R-:W-:Y:S01]  /*23a0*/  IMAD.HI.U32 R14, R5, R69, RZ ;  /* 0x00000045050e7227 */ /* 0x000fe200078e00ff */
[C---:B------:R-:W-:Y:S02]  /*23b0*/  ISETP.GT.U32.AND P5, PT, R4.reuse, R7, PT ;  /* 0x000000070400720c */ /* 0x040fe40003fa4070 */
[----:B------:R-:W-:Y:S01]  /*23c0*/  IABS R71, R186 ;  /* 0x000000ba00477213 */ /* 0x000fe20000000000 */
[----:B------:R-:W-:Y:S01]  /*23d0*/  @!P6 IMAD.IADD R67, R67, 0x1, -R4 ;  /* 0x000000014343e824 */ /* 0x000fe200078e0a04 */
[----:B------:R-:W-:Y:S01]  /*23e0*/  IABS R73, R185 ;  /* 0x000000b900497213 */ /* 0x000fe20000000000 */
[----:B------:R-:W-:Y:S01]  /*23f0*/  IMAD.MOV R14, RZ, RZ, -R14 ;  /* 0x000000ffff0e7224 */ /* 0x000fe200078e0a0e */
[----:B------:R-:W-:Y:S01]  /*2400*/  ISETP.GT.U32.AND P6, PT, R4, R65, PT ;  /* 0x000000410400720c */ /* 0x000fe20003fc4070 */
[----:B------:R-:W-:-:S04]  /*2410*/  IMAD.HI.U32 R18, R5, R71, RZ ;  /* 0x0000004705127227 */ /* 0x000fc800078e00ff */
[----:B------:R-:W-:Y:S02]  /*2420*/  @!P4 IMAD.IADD R15, R15, 0x1, -R4 ;  /* 0x000000010f0fc824 */ /* 0x000fe400078e0a04 */
[----:B------:R-:W-:Y:S01]  /*2430*/  @!P3 IMAD.MOV R63, RZ, RZ, -R63 ;  /* 0x000000ffff3fb224 */ /* 0x000fe200078e0a3f */
[C---:B------:R-:W-:Y:S01]  /*2440*/  ISETP.GT.U32.AND P3, PT, R4.reuse, R67, PT ;  /* 0x000000430400720c */ /* 0x040fe20003f64070 */
[C---:B------:R-:W-:Y:S02]  /*2450*/  IMAD R69, R4.reuse, R14, R69 ;  /* 0x0000000e04457224 */ /* 0x040fe400078e0245 */
[----:B------:R-:W-:Y:S01]  /*2460*/  IMAD.HI.U32 R14, R5, R73, RZ ;  /* 0x00000049050e7227 */ /* 0x000fe200078e00ff */
[----:B------:R-:W-:Y:S02]  /*2470*/  LOP3.LUT R184, R111, 0x7c, RZ, 0xfc, !PT ;  /* 0x0000007c6fb87812 */ /* 0x000fe400078efcff */
[----:B------:R-:W-:Y:S01]  /*2480*/  ISETP.GT.U32.AND P4, PT, R4, R15, PT ;  /* 0x0000000f0400720c */ /* 0x000fe20003f84070 */
[----:B------:R-:W-:-:S02]  /*2490*/  IMAD.MOV R18, RZ, RZ, -R18 ;  /* 0x000000ffff127224 */ /* 0x000fc400078e0a12 */
[----:B------:R-:W-:Y:S02]  /*24a0*/  IMAD.MOV R14, RZ, RZ, -R14 ;  /* 0x000000ffff0e7224 */ /* 0x000fe400078e0a0e */
[--C-:B------:R-:W-:Y:S01]  /*24b0*/  @!P5 IMAD.IADD R7, R7, 0x1, -R4.reuse ;  /* 0x000000010707d824 */ /* 0x100fe200078e0a04 */
[C---:B------:R-:W-:Y:S01]  /*24c0*/  ISETP.GT.U32.AND P5, PT, R4.reuse, R69, PT ;  /* 0x000000450400720c */ /* 0x040fe20003fa4070 */
[C---:B------:R-:W-:Y:S01]  /*24d0*/  IMAD R71, R4.reuse, R18, R71 ;  /* 0x0000001204477224 */ /* 0x040fe200078e0247 */
[----:B------:R-:W-:Y:S01]  /*24e0*/  IABS R75, R184 ;  /* 0x000000b8004b7213 */ /* 0x000fe20000000000 */
[C---:B------:R-:W-:Y:S02]  /*24f0*/  IMAD R73, R4.reuse, R14, R73 ;  /* 0x0000000e04497224 */ /* 0x040fe400078e0249 */
[----:B------:R-:W-:Y:S01]  /*2500*/  @!P6 IMAD.IADD R65, R65, 0x1, -R4 ;  /* 0x000000014141e824 */ /* 0x000fe200078e0a04 */
[----:B------:R-:W-:Y:S01]  /*2510*/  ISETP.GT.U32.AND P6, PT, R4, R71, PT ;  /* 0x000000470400720c */ /* 0x000fe20003fc4070 */
[----:B------:R-:W-:-:S04]  /*2520*/  IMAD.HI.U32 R5, R5, R75, RZ ;  /* 0x0000004b05057227 */ /* 0x000fc800078e00ff */
[--C-:B------:R-:W-:Y:S01]  /*2530*/  @!P3 IMAD.IADD R67, R67, 0x1, -R4.reuse ;  /* 0x000000014343b824 */ /* 0x100fe200078e0a04 */
[----:B------:R-:W-:Y:S01]  /*2540*/  ISETP.GT.U32.AND P3, PT, R4, R73, PT ;  /* 0x000000490400720c */ /* 0x000fe20003f64070 */
[----:B------:R-:W-:Y:S02]  /*2550*/  IMAD.MOV R5, RZ, RZ, -R5 ;  /* 0x000000ffff057224 */ /* 0x000fe400078e0a05 */
[--C-:B------:R-:W-:Y:S01]  /*2560*/  @!P4 IMAD.IADD R15, R15, 0x1, -R4.reuse ;  /* 0x000000010f0fc824 */ /* 0x100fe200078e0a04 */
[----:B------:R-:W-:Y:S01]  /*2570*/  ISETP.GE.AND P4, PT, R191, RZ, PT ;  /* 0x000000ffbf00720c */ /* 0x000fe20003f86270 */
[--C-:B------:R-:W-:Y:S01]  /*2580*/  @!P5 IMAD.IADD R69, R69, 0x1, -R4.reuse ;  /* 0x000000014545d824 */ /* 0x100fe200078e0a04 */
[----:B------:R-:W-:Y:S01]  /*2590*/  ISETP.GE.AND P5, PT, R190, RZ, PT ;  /* 0x000000ffbe00720c */ /* 0x000fe20003fa6270 */
[----:B------:R-:W-:Y:S02]  /*25a0*/  IMAD R75, R4, R5, R75 ;  /* 0x00000005044b7224 */ /* 0x000fe400078e024b */
[----:B------:R-:W-:-:S02]  /*25b0*/  @!P6 IMAD.IADD R71, R71, 0x1, -R4 ;  /* 0x000000014747e824 */ /* 0x000fc400078e0a04 */
[----:B------:R-:W-:Y:S01]  /*25c0*/  IMAD.MOV.U32 R26, RZ, RZ, R7 ;  /* 0x000000ffff1a7224 */ /* 0x000fe200078e0007 */
[C---:B------:R-:W-:Y:S01]  /*25d0*/  ISETP.GT.U32.AND P6, PT, R4.reuse, R75, PT ;  /* 0x0000004b0400720c */ /* 0x040fe20003fc4070 */
[----:B------:R-:W-:Y:S01]  /*25e0*/  @!P3 IMAD.IADD R73, R73, 0x1, -R4 ;  /* 0x000000014949b824 */ /* 0x000fe200078e0a04 */
[----:B------:R-:W-:-:S03]  /*25f0*/  ISETP.GT.U32.AND P3, PT, R4, R69, PT ;  /* 0x000000450400720c */ /* 0x000fc60003f64070 */
[----:B------:R-:W-:Y:S01]  /*2600*/  @!P4 IMAD.MOV R26, RZ, RZ, -R26 ;  /* 0x000000ffff1ac224 */ /* 0x000fe200078e0a1a */
[C---:B------:R-:W-:Y:S01]  /*2610*/  ISETP.GT.U32.AND P4, PT, R4.reuse, R73, PT ;  /* 0x000000490400720c */ /* 0x040fe20003f84070 */
[----:B------:R-:W-:Y:S01]  /*2620*/  @!P5 IMAD.MOV R65, RZ, RZ, -R65 ;  /* 0x000000ffff41d224 */ /* 0x000fe200078e0a41 */
[----:B------:R-:W-:-:S05]  /*2630*/  ISETP.GT.U32.AND P5, PT, R4, R71, PT ;  /* 0x000000470400720c */ /* 0x000fca0003fa4070 */
[--C-:B------:R-:W-:Y:S02]  /*2640*/  @!P6 IMAD.IADD R75, R75, 0x1, -R4.reuse ;  /* 0x000000014b4be824 */ /* 0x100fe400078e0a04 */
[--C-:B------:R-:W-:Y:S01]  /*2650*/  @!P3 IMAD.IADD R69, R69, 0x1, -R4.reuse ;  /* 0x000000014545b824 */ /* 0x100fe200078e0a04 */
[----:B------:R-:W-:Y:S02]  /*2660*/  ISETP.GE.AND P3, PT, R189, RZ, PT ;  /* 0x000000ffbd00720c */ /* 0x000fe40003f66270 */
[----:B------:R-:W-:Y:S01]  /*2670*/  ISETP.GT.U32.AND P6, PT, R4, R75, PT ;  /* 0x0000004b0400720c */ /* 0x000fe20003fc4070 */
[--C-:B------:R-:W-:Y:S01]  /*2680*/  @!P4 IMAD.IADD R73, R73, 0x1, -R4.reuse ;  /* 0x000000014949c824 */ /* 0x100fe200078e0a04 */
[----:B------:R-:W-:Y:S01]  /*2690*/  ISETP.GE.AND P4, PT, R187, RZ, PT ;  /* 0x000000ffbb00720c */ /* 0x000fe20003f86270 */
[----:B------:R-:W-:Y:S01]  /*26a0*/  @!P5 IMAD.IADD R71, R71, 0x1, -R4 ;  /* 0x000000014747d824 */ /* 0x000fe200078e0a04 */
[----:B------:R-:W-:Y:S01]  /*26b0*/  ISETP.GE.AND P5, PT, R188, RZ, PT ;  /* 0x000000ffbc00720c */ /* 0x000fe20003fa6270 */
[----:B------:R-:W-:-:S02]  /*26c0*/  IMAD.MOV.U32 R28, RZ, RZ, R15 ;  /* 0x000000ffff1c7224 */ /* 0x000fc400078e000f */
[----:B------:R-:W-:-:S04]  /*26d0*/  IMAD R30, R12, 0x4, R6 ;  /* 0x000000040c1e7824 */ /* 0x000fc800078e0206 */
[----:B------:R-:W-:Y:S02]  /*26e0*/  @!P3 IMAD.MOV R67, RZ, RZ, -R67 ;  /* 0x000000ffff43b224 */ /* 0x000fe400078e0a43 */
[----:B------:R-:W-:Y:S01]  /*26f0*/  @!P6 IMAD.IADD R75, R75, 0x1, -R4 ;  /* 0x000000014b4be824 */ /* 0x000fe200078e0a04 */
[-C--:B------:R-:W-:Y:S01]  /*2700*/  LEA R4, P3, R8, R17.reuse, 0x1 ;  /* 0x0000001108047211 */ /* 0x080fe200078608ff */
[----:B------:R-:W-:Y:S01]  /*2710*/  @!P4 IMAD.MOV R69, RZ, RZ, -R69 ;  /* 0x000000ffff45c224 */ /* 0x000fe200078e0a45 */
[----:B------:R-:W-:Y:S01]  /*2720*/  LEA R14, P4, R16, R17, 0x1 ;  /* 0x00000011100e7211 */ /* 0x000fe200078808ff */
[----:B------:R-:W-:Y:S01]  /*2730*/  @!P5 IMAD.MOV R28, RZ, RZ, -R28 ;  /* 0x000000ffff1cd224 */ /* 0x000fe200078e0a1c */
[----:B------:R-:W-:Y:S02]  /*2740*/  LEA.HI.X.SX32 R5, R8, R19, 0x1, P3 ;  /* 0x0000001308057211 */ /* 0x000fe400018f0eff */
[-C--:B------:R-:W-:Y:S02]  /*2750*/  LEA R6, P6, R10, R17.reuse, 0x1 ;  /* 0x000000110a067211 */ /* 0x080fe400078c08ff */
[----:B------:R-:W-:-:S02]  /*2760*/  LEA R8, P5, R9, R17, 0x1 ;  /* 0x0000001109087211 */ /* 0x000fc400078a08ff */
[----:B------:R-:W-:Y:S02]  /*2770*/  LEA.HI.X.SX32 R15, R16, R19, 0x1, P4 ;  /* 0x00000013100f7211 */ /* 0x000fe400020f0eff */
[----:B------:R-:W-:Y:S02]  /*2780*/  LEA R16, P4, R30, R17, 0x1 ;  /* 0x000000111e107211 */ /* 0x000fe400078808ff */
[-C--:B------:R-:W-:Y:S02]  /*2790*/  LEA.HI.X.SX32 R7, R10, R19.reuse, 0x1, P6 ;  /* 0x000000130a077211 */ /* 0x080fe400030f0eff */
[----:B------:R-:W-:Y:S02]  /*27a0*/  LEA.HI.X.SX32 R9, R9, R19, 0x1, P5 ;  /* 0x0000001309097211 */ /* 0x000fe400028f0eff */
[-C--:B------:R-:W-:Y:S02]  /*27b0*/  LEA R10, P3, R11, R17.reuse, 0x1 ;  /* 0x000000110b0a7211 */ /* 0x080fe400078608ff */
[----:B------:R-:W-:-:S02]  /*27c0*/  LEA R18, P5, R86, R17, 0x1 ;  /* 0x0000001156127211 */ /* 0x000fc400078a08ff */
[-C--:B------:R-:W-:Y:S02]  /*27d0*/  LEA.HI.X.SX32 R17, R30, R19.reuse, 0x1, P4 ;  /* 0x000000131e117211 */ /* 0x080fe400020f0eff */
[----:B------:R-:W-:Y:S02]  /*27e0*/  ISETP.GE.AND P4, PT, R185, RZ, PT ;  /* 0x000000ffb900720c */ /* 0x000fe40003f86270 */
[----:B------:R-:W-:Y:S02]  /*27f0*/  ISETP.GE.AND P6, PT, R184, RZ, PT ;  /* 0x000000ffb800720c */ /* 0x000fe40003fc6270 */
[----:B------:R-:W-:Y:S02]  /*2800*/  LEA.HI.X.SX32 R11, R11, R19, 0x1, P3 ;  /* 0x000000130b0b7211 */ /* 0x000fe400018f0eff */
[----:B------:R-:W-:Y:S02]  /*2810*/  ISETP.GE.AND P3, PT, R186, RZ, PT ;  /* 0x000000ffba00720c */ /* 0x000fe40003f66270 */
[----:B------:R-:W-:-:S02]  /*2820*/  LOP3.LUT R143, R121, 0x34, RZ, 0xfc, !PT ;  /* 0x00000034798f7812 */ /* 0x000fc400078efcff */
[----:B------:R-:W-:-:S03]  /*2830*/  LOP3.LUT R141, R121, 0x3c, RZ, 0xfc, !PT ;  /* 0x0000003c798d7812 */ /* 0x000fc600078efcff */
[----:B------:R-:W-:Y:S01]  /*2840*/  @!P4 IMAD.MOV R73, RZ, RZ, -R73 ;  /* 0x000000ffff49c224 */ /* 0x000fe200078e0a49 */
[-C--:B------:R-:W-:Y:S01]  /*2850*/  ISETP.LT.AND P4, PT, R143, R2.reuse, P0 ;  /* 0x000000028f00720c */ /* 0x080fe20000781270 */
[----:B------:R-:W-:Y:S01]  /*2860*/  @!P6 IMAD.MOV R75, RZ, RZ, -R75 ;  /* 0x000000ffff4be224 */ /* 0x000fe200078e0a4b */
[----:B------:R-:W-:Y:S02]  /*2870*/  LOP3.LUT R145, R121, 0x2c, RZ, 0xfc, !PT ;  /* 0x0000002c79917812 */ /* 0x000fe400078efcff */
[-C--:B------:R-:W-:Y:S01]  /*2880*/  ISETP.LT.AND P6, PT, R141, R2.reuse, P0 ;  /* 0x000000028d00720c */ /* 0x080fe200007c1270 */
[----:B------:R-:W-:Y:S01]  /*2890*/  @!P3 IMAD.MOV R71, RZ, RZ, -R71 ;  /* 0x000000ffff47b224 */ /* 0x000fe200078e0a47 */
[----:B------:R-:W-:Y:S02]  /*28a0*/  ISETP.LT.AND P3, PT, R145, R2, P0 ;  /* 0x000000029100720c */ /* 0x000fe40000761270 */
[----:B------:R-:W-:Y:S02]  /*28b0*/  PRMT R144, RZ, 0x7610, R144 ;  /* 0x00007610ff907816 */ /* 0x000fe40000000090 */
[----:B------:R-:W-:-:S02]  /*28c0*/  PRMT R142, RZ, 0x7610, R142 ;  /* 0x00007610ff8e7816 */ /* 0x000fc4000000008e */
[----:B------:R-:W-:Y:S02]  /*28d0*/  LOP3.LUT R147, R121, 0x8, RZ, 0xfc, !PT ;  /* 0x0000000879937812 */ /* 0x000fe400078efcff */
[----:B------:R-:W-:Y:S01]  /*28e0*/  PRMT R140, RZ, 0x7610, R140 ;  /* 0x00007610ff8c7816 */ /* 0x000fe2000000008c */
[----:B------:R1:W3:Y:S01]  /*28f0*/  @P4 LDG.E.U16 R144, desc[UR20][R14.64] ;  /* 0x000000140e904981 */ /* 0x0002e2000c1e1500 */
[----:B------:R-:W-:Y:S02]  /*2900*/  LEA.HI.X.SX32 R19, R86, R19, 0x1, P5 ;  /* 0x0000001356137211 */ /* 0x000fe400028f0eff */
[----:B------:R-:W-:Y:S01]  /*2910*/  ISETP.NE.AND P5, PT, R29, RZ, PT ;  /* 0x000000ff1d00720c */ /* 0x000fe20003fa5270 */
[----:B------:R0:W3:Y:S01]  /*2920*/  @P6 LDG.E.U16 R142, desc[UR20][R16.64] ;  /* 0x00000014108e6981 */ /* 0x0000e2000c1e1500 */
[----:B------:R-:W-:Y:S02]  /*2930*/  LOP3.LUT R29, RZ, R29, RZ, 0x33, !PT ;  /* 0x0000001dff1d7212 */ /* 0x000fe400078e33ff */
[-C--:B------:R-:W-:Y:S01]  /*2940*/  ISETP.LT.AND P6, PT, R147, R2.reuse, P0 ;  /* 0x000000029300720c */ /* 0x080fe200007c1270 */
[----:B------:R0:W3:Y:S01]  /*2950*/  @P3 LDG.E.U16 R140, desc[UR20][R18.64] ;  /* 0x00000014128c3981 */ /* 0x0000e2000c1e1500 */
[----:B-1----:R-:W-:Y:S01]  /*2960*/  IMAD R14, R119, R13, RZ ;  /* 0x0000000d770e7224 */ /* 0x002fe200078e02ff */
[----:B------:R-:W-:-:S02]  /*2970*/  ISETP.LT.AND P4, PT, R121, R2, P0 ;  /* 0x000000027900720c */ /* 0x000fc40000781270 */
[C---:B------:R-:W-:Y:S02]  /*2980*/  SEL R20, R29.reuse, R20, !P5 ;  /* 0x000000141d147207 */ /* 0x040fe40006800000 */
[C---:B------:R-:W-:Y:S02]  /*2990*/  LEA R90, P3, R14.reuse, UR14, 0x1 ;  /* 0x0000000e0e5a7c11 */ /* 0x040fe4000f8608ff */
[C---:B------:R-:W-:Y:S02]  /*29a0*/  SEL R31, R29.reuse, R31, !P5 ;  /* 0x0000001f1d1f7207 */ /* 0x040fe40006800000 */
[----:B------:R-:W-:Y:S02]  /*29b0*/  PRMT R182, RZ, 0x7610, R182 ;  /* 0x00007610ffb67816 */ /* 0x000fe400000000b6 */
[----:B------:R-:W-:Y:S02]  /*29c0*/  PRMT R183, RZ, 0x7610, R183 ;  /* 0x00007610ffb77816 */ /* 0x000fe400000000b7 */
[----:B------:R-:W-:Y:S01]  /*29d0*/  LEA.HI.X.SX32 R92, R14, UR15, 0x1, P3 ;  /* 0x0000000f0e5c7c11 */ /* 0x000fe200098f0eff */
[----:B--2---:R-:W-:Y:S01]  /*29e0*/  IMAD R14, R20, UR4, RZ ;  /* 0x00000004140e7c24 */ /* 0x004fe2000f8e02ff */
[----:B------:R-:W-:Y:S01]  /*29f0*/  SEL R33, R29, R33, !P5 ;  /* 0x000000211d217207 */ /* 0x000fe20006800000 */
[----:B------:R-:W-:Y:S01]  /*2a00*/  IMAD R15, R31, UR4, RZ ;  /* 0x000000041f0f7c24 */ /* 0x000fe2000f8e02ff */
[C---:B------:R-:W-:Y:S01]  /*2a10*/  SEL R35, R29.reuse, R35, !P5 ;  /* 0x000000231d237207 */ /* 0x040fe20006800000 */
[----:B------:R-:W2:Y:S01]  /*2a20*/  @P6 LDG.E.U16 R182, desc[UR20][R6.64] ;  /* 0x0000001406b66981 */ /* 0x000ea2000c1e1500 */
[----:B------:R-:W-:-:S02]  /*2a30*/  SEL R37, R29, R37, !P5 ;  /* 0x000000251d257207 */ /* 0x000fc40006800000 */
[C---:B------:R-:W-:Y:S01]  /*2a40*/  SEL R43, R29.reuse, R43, !P5 ;  /* 0x0000002b1d2b7207 */ /* 0x040fe20006800000 */
[----:B------:R-:W2:Y:S01]  /*2a50*/  @P4 LDG.E.U16 R183, desc[UR20][R4.64] ;  /* 0x0000001404b74981 */ /* 0x000ea2000c1e1500 */
[----:B------:R-:W-:Y:S01]  /*2a60*/  SEL R21, R29, R21, !P5 ;  /* 0x000000151d157207 */ /* 0x000fe20006800000 */
[----:B0-----:R-:W-:Y:S01]  /*2a70*/  IMAD R16, R33, UR4, RZ ;  /* 0x0000000421107c24 */ /* 0x001fe2000f8e02ff */
[----:B------:R-:W-:Y:S01]  /*2a80*/  SEL R22, R29, R22, !P5 ;  /* 0x000000161d167207 */ /* 0x000fe20006800000 */
[----:B------:R-:W-:Y:S01]  /*2a90*/  IMAD R17, R35, UR4, RZ ;  /* 0x0000000423117c24 */ /* 0x000fe2000f8e02ff */
[-C--:B------:R-:W-:Y:S02]  /*2aa0*/  LEA R18, P6, R14, R90.reuse, 0x1 ;  /* 0x0000005a0e127211 */ /* 0x080fe400078c08ff */
[----:B------:R-:W-:Y:S02]  /*2ab0*/  SEL R39, R29, R39, !P5 ;  /* 0x000000271d277207 */ /* 0x000fe40006800000 */
[----:B------:R-:W-:Y:S01]  /*2ac0*/  LEA R20, P4, R15, R90, 0x1 ;  /* 0x0000005a0f147211 */ /* 0x000fe200078808ff */
[----:B------:R-:W-:Y:S01]  /*2ad0*/  IMAD R33, R43, UR4, RZ ;  /* 0x000000042b217c24 */ /* 0x000fe2000f8e02ff */
[----:B------:R-:W-:Y:S01]  /*2ae0*/  SEL R30, R29, R27, !P5 ;  /* 0x0000001b1d1e7207 */ /* 0x000fe20006800000 */
[----:B------:R-:W-:Y:S01]  /*2af0*/  IMAD R27, R37, UR4, RZ ;  /* 0x00000004251b7c24 */ /* 0x000fe2000f8e02ff */
[----:B------:R-:W-:Y:S01]  /*2b00*/  SEL R41, R29, R41, !P5 ;  /* 0x000000291d297207 */ /* 0x000fe20006800000 */
[----:B------:R-:W-:Y:S01]  /*2b10*/  IMAD R37, R21, UR4, RZ ;  /* 0x0000000415257c24 */ /* 0x000fe2000f8e02ff */
[C---:B------:R-:W-:Y:S01]  /*2b20*/  SEL R23, R29.reuse, R23, !P5 ;  /* 0x000000171d177207 */ /* 0x040fe20006800000 */
[----:B------:R-:W-:Y:S01]  /*2b30*/  IMAD R43, R22, UR4, RZ ;  /* 0x00000004162b7c24 */ /* 0x000fe2000f8e02ff */
[----:B------:R-:W-:-:S02]  /*2b40*/  SEL R25, R29, R25, !P5 ;  /* 0x000000191d197207 */ /* 0x000fc40006800000 */
[----:B------:R-:W-:Y:S02]  /*2b50*/  LEA.HI.X.SX32 R19, R14, R92, 0x1, P6 ;  /* 0x0000005c0e137211 */ /* 0x000fe400030f0eff */
[C---:B------:R-:W-:Y:S02]  /*2b60*/  SEL R45, R29.reuse, R45, !P5 ;  /* 0x0000002d1d2d7207 */ /* 0x040fe40006800000 */
[C---:B------:R-:W-:Y:S02]  /*2b70*/  SEL R47, R29.reuse, R47, !P5 ;  /* 0x0000002f1d2f7207 */ /* 0x040fe40006800000 */
[C---:B------:R-:W-:Y:S02]  /*2b80*/  SEL R49, R29.reuse, R49, !P5 ;  /* 0x000000311d317207 */ /* 0x040fe40006800000 */
[C---:B------:R-:W-:Y:S02]  /*2b90*/  SEL R51, R29.reuse, R51, !P5 ;  /* 0x000000331d337207 */ /* 0x040fe40006800000 */
[----:B------:R-:W-:-:S02]  /*2ba0*/  SEL R53, R29, R53, !P5 ;  /* 0x000000351d357207 */ /* 0x000fc40006800000 */
[C---:B------:R-:W-:Y:S02]  /*2bb0*/  SEL R55, R29.reuse, R55, !P5 ;  /* 0x000000371d377207 */ /* 0x040fe40006800000 */
        /* <DEDUP_REMOVED lines=12> */
[----:B------:R-:W-:Y:S01]  /*2c80*/  SEL R75, R29, R75, !P5 ;  /* 0x0000004b1d4b7207 */ /* 0x000fe20006800000 */
[----:B------:R-:W-:Y:S01]  /*2c90*/  IMAD R29, R39, UR4, RZ ;  /* 0x00000004271d7c24 */ /* 0x000fe2000f8e02ff */
[C---:B------:R-:W-:Y:S02]  /*2ca0*/  LEA R22, P6, R16.reuse, R90, 0x1 ;  /* 0x0000005a10167211 */ /* 0x040fe400078c08ff */
[----:B------:R-:W-:Y:S02]  /*2cb0*/  LEA.HI.X.SX32 R21, R15, R92, 0x1, P4 ;  /* 0x0000005c0f157211 */ /* 0x000fe400020f0eff */
[----:B------:R-:W-:Y:S01]  /*2cc0*/  LEA R24, P4, R17, R90, 0x1 ;  /* 0x0000005a11187211 */ /* 0x000fe200078808ff */
[----:B------:R-:W-:Y:S02]  /*2cd0*/  IMAD R31, R41, UR4, RZ ;  /* 0x00000004291f7c24 */ /* 0x000fe4000f8e02ff */
[----:B------:R-:W-:Y:S01]  /*2ce0*/  IMAD R39, R23, UR4, RZ ;  /* 0x0000000417277c24 */ /* 0x000fe2000f8e02ff */
[----:B------:R-:W-:Y:S01]  /*2cf0*/  LEA.HI.X.SX32 R23, R16, R92, 0x1, P6 ;  /* 0x0000005c10177211 */ /* 0x000fe200030f0eff */
[----:B------:R-:W-:Y:S01]  /*2d00*/  IMAD R41, R25, UR4, RZ ;  /* 0x0000000419297c24 */ /* 0x000fe2000f8e02ff */
[----:B------:R-:W-:-:S02]  /*2d10*/  LEA R26, P6, R27, R90, 0x1 ;  /* 0x0000005a1b1a7211 */ /* 0x000fc400078c08ff */
[----:B------:R-:W-:Y:S02]  /*2d20*/  LEA.HI.X.SX32 R25, R17, R92, 0x1, P4 ;  /* 0x0000005c11197211 */ /* 0x000fe400020f0eff */
[----:B------:R-:W-:Y:S01]  /*2d30*/  LEA R28, P4, R29, R90, 0x1 ;  /* 0x0000005a1d1c7211 */ /* 0x000fe200078808ff */
[----:B------:R-:W-:Y:S01]  /*2d40*/  IMAD R35, R45, UR4, RZ ;  /* 0x000000042d237c24 */ /* 0x000fe2000f8e02ff */
[----:B------:R-:W-:Y:S01]  /*2d50*/  LEA.HI.X.SX32 R27, R27, R92, 0x1, P6 ;  /* 0x0000005c1b1b7211 */ /* 0x000fe200030f0eff */
[----:B------:R-:W-:Y:S01]  /*2d60*/  IMAD R45, R30, UR4, RZ ;  /* 0x000000041e2d7c24 */ /* 0x000fe2000f8e02ff */
[----:B------:R-:W-:Y:S01]  /*2d70*/  LEA R30, P6, R31, R90, 0x1 ;  /* 0x0000005a1f1e7211 */ /* 0x000fe200078c08ff */
[----:B------:R-:W-:Y:S01]  /*2d80*/  IMAD R14, R32, UR4, RZ ;  /* 0x00000004200e7c24 */ /* 0x000fe2000f8e02ff */
[----:B------:R-:W-:Y:S02]  /*2d90*/  LEA.HI.X.SX32 R29, R29, R92, 0x1, P4 ;  /* 0x0000005c1d1d7211 */ /* 0x000fe400020f0eff */
[----:B------:R-:W-:-:S02]  /*2da0*/  LEA R32, P4, R33, R90, 0x1 ;  /* 0x0000005a21207211 */ /* 0x000fc400078808ff */
[----:B------:R-:W-:Y:S02]  /*2db0*/  LEA.HI.X.SX32 R31, R31, R92, 0x1, P6 ;  /* 0x0000005c1f1f7211 */ /* 0x000fe400030f0eff */
[----:B------:R-:W-:Y:S02]  /*2dc0*/  LEA R34, P6, R35, R90, 0x1 ;  /* 0x0000005a23227211 */ /* 0x000fe400078c08ff */
[----:B------:R-:W-:Y:S02]  /*2dd0*/  LEA.HI.X.SX32 R33, R33, R92, 0x1, P4 ;  /* 0x0000005c21217211 */ /* 0x000fe400020f0eff */
[----:B------:R-:W-:Y:S02]  /*2de0*/  LEA R36, P4, R37, R90, 0x1 ;  /* 0x0000005a25247211 */ /* 0x000fe400078808ff */
[----:B------:R-:W-:Y:S02]  /*2df0*/  LEA.HI.X.SX32 R35, R35, R92, 0x1, P6 ;  /* 0x0000005c23237211 */ /* 0x000fe400030f0eff */
[----:B------:R-:W-:-:S02]  /*2e00*/  LEA R38, P6, R39, R90, 0x1 ;  /* 0x0000005a27267211 */ /* 0x000fc400078c08ff */
[----:B------:R-:W-:Y:S02]  /*2e10*/  LEA.HI.X.SX32 R37, R37, R92, 0x1, P4 ;  /* 0x0000005c25257211 */ /* 0x000fe400020f0eff */
[----:B------:R-:W-:Y:S01]  /*2e20*/  LEA R40, P4, R41, R90, 0x1 ;  /* 0x0000005a29287211 */ /* 0x000fe200078808ff */
[----:B------:R-:W-:Y:S01]  /*2e30*/  IMAD R47, R47, UR4, RZ ;  /* 0x000000042f2f7c24 */ /* 0x000fe2000f8e02ff */
[----:B------:R-:W-:Y:S01]  /*2e40*/  LEA.HI.X.SX32 R39, R39, R92, 0x1, P6 ;  /* 0x0000005c27277211 */ /* 0x000fe200030f0eff */
[----:B------:R-:W-:Y:S01]  /*2e50*/  IMAD R49, R49, UR4, RZ ;  /* 0x0000000431317c24 */ /* 0x000fe2000f8e02ff */
[----:B------:R-:W-:Y:S02]  /*2e60*/  LEA R42, P6, R43, R90, 0x1 ;  /* 0x0000005a2b2a7211 */ /* 0x000fe400078c08ff */
[----:B------:R-:W-:Y:S02]  /*2e70*/  LEA.HI.X.SX32 R41, R41, R92, 0x1, P4 ;  /* 0x0000005c29297211 */ /* 0x000fe400020f0eff */
[----:B------:R-:W-:Y:S01]  /*2e80*/  LEA R44, P4, R45, R90, 0x1 ;  /* 0x0000005a2d2c7211 */ /* 0x000fe200078808ff */
[----:B------:R-:W-:Y:S01]  /*2e90*/  IMAD R67, R46, UR4, RZ ;  /* 0x000000042e437c24 */ /* 0x000fe2000f8e02ff */
[----:B------:R-:W-:Y:S01]  /*2ea0*/  LEA.HI.X.SX32 R43, R43, R92, 0x1, P6 ;  /* 0x0000005c2b2b7211 */ /* 0x000fe200030f0eff */
[----:B------:R-:W-:Y:S01]  /*2eb0*/  IMAD R51, R51, UR4, RZ ;  /* 0x0000000433337c24 */ /* 0x000fe2000f8e02ff */
[----:B------:R-:W-:Y:S01]  /*2ec0*/  LEA R46, P6, R47, R90, 0x1 ;  /* 0x0000005a2f2e7211 */ /* 0x000fe200078c08ff */
[----:B------:R-:W-:Y:S01]  /*2ed0*/  IMAD R53, R53, UR4, RZ ;  /* 0x0000000435357c24 */ /* 0x000fe2000f8e02ff */
[----:B------:R-:W-:-:S02]  /*2ee0*/  LEA.HI.X.SX32 R45, R45, R92, 0x1, P4 ;  /* 0x0000005c2d2d7211 */ /* 0x000fc400020f0eff */
        /* <DEDUP_REMOVED lines=17> */
[----:B------:R-:W-:Y:S01]  /*3000*/  LEA R58, P6, R15, R90, 0x1 ;  /* 0x0000005a0f3a7211 */ /* 0x000fe200078c08ff */
[----:B------:R-:W-:Y:S01]  /*3010*/  IMAD R65, R63, UR4, RZ ;  /* 0x000000043f417c24 */ /* 0x000fe2000f8e02ff */
[----:B------:R-:W-:Y:S02]  /*3020*/  LEA.HI.X.SX32 R57, R14, R92, 0x1, P4 ;  /* 0x0000005c0e397211 */ /* 0x000fe400020f0eff */
[----:B------:R-:W-:Y:S01]  /*3030*/  LEA R60, P4, R16, R90, 0x1 ;  /* 0x0000005a103c7211 */ /* 0x000fe200078808ff */
[----:B------:R-:W-:Y:S01]  /*3040*/  IMAD R14, R62, UR4, RZ ;  /* 0x000000043e0e7c24 */ /* 0x000fe2000f8e02ff */
[----:B------:R-:W-:-:S02]  /*3050*/  LEA.HI.X.SX32 R59, R15, R92, 0x1, P6 ;  /* 0x0000005c0f3b7211 */ /* 0x000fc400030f0eff */
[----:B------:R-:W-:Y:S02]  /*3060*/  LEA R62, P6, R17, R90, 0x1 ;  /* 0x0000005a113e7211 */ /* 0x000fe400078c08ff */
[----:B------:R-:W-:Y:S02]  /*3070*/  LEA.HI.X.SX32 R61, R16, R92, 0x1, P4 ;  /* 0x0000005c103d7211 */ /* 0x000fe400020f0eff */
[----:B------:R-:W-:Y:S01]  /*3080*/  LEA R64, P4, R65, R90, 0x1 ;  /* 0x0000005a41407211 */ /* 0x000fe200078808ff */
[----:B------:R-:W-:Y:S01]  /*3090*/  IMAD R15, R66, UR4, RZ ;  /* 0x00000004420f7c24 */ /* 0x000fe2000f8e02ff */
[----:B------:R-:W-:Y:S02]  /*30a0*/  LEA.HI.X.SX32 R63, R17, R92, 0x1, P6 ;  /* 0x0000005c113f7211 */ /* 0x000fe400030f0eff */
[----:B------:R-:W-:Y:S02]  /*30b0*/  LEA R66, P6, R67, R90, 0x1 ;  /* 0x0000005a43427211 */ /* 0x000fe400078c08ff */
[----:B------:R-:W-:-:S02]  /*30c0*/  LEA.HI.X.SX32 R65, R65, R92, 0x1, P4 ;  /* 0x0000005c41417211 */ /* 0x000fc400020f0eff */
[----:B------:R-:W-:Y:S01]  /*30d0*/  LEA R68, P4, R69, R90, 0x1 ;  /* 0x0000005a45447211 */ /* 0x000fe200078808ff */
[----:B------:R-:W-:Y:S01]  /*30e0*/  IMAD R17, R70, UR4, RZ ;  /* 0x0000000446117c24 */ /* 0x000fe2000f8e02ff */
[----:B------:R-:W-:Y:S02]  /*30f0*/  LEA.HI.X.SX32 R67, R67, R92, 0x1, P6 ;  /* 0x0000005c43437211 */ /* 0x000fe400030f0eff */
[----:B------:R-:W-:Y:S02]  /*3100*/  LEA R70, P6, R71, R90, 0x1 ;  /* 0x0000005a47467211 */ /* 0x000fe400078c08ff */
[----:B------:R-:W-:Y:S02]  /*3110*/  LEA.HI.X.SX32 R69, R69, R92, 0x1, P4 ;  /* 0x0000005c45457211 */ /* 0x000fe400020f0eff */
[C---:B------:R-:W-:Y:S02]  /*3120*/  LOP3.LUT R149, R121.reuse, 0x4, RZ, 0xfc, !PT ;  /* 0x0000000479957812 */ /* 0x040fe400078efcff */
[----:B------:R-:W-:-:S02]  /*3130*/  LOP3.LUT R151, R121, 0xc, RZ, 0xfc, !PT ;  /* 0x0000000c79977812 */ /* 0x000fc400078efcff */
[----:B------:R-:W-:Y:S02]  /*3140*/  LEA R72, P4, R73, R90, 0x1 ;  /* 0x0000005a49487211 */ /* 0x000fe400078808ff */
[----:B------:R-:W-:Y:S01]  /*3150*/  LEA.HI.X.SX32 R71, R71, R92, 0x1, P6 ;  /* 0x0000005c47477211 */ /* 0x000fe200030f0eff */
[----:B------:R-:W-:Y:S01]  /*3160*/  IMAD R89, R75, UR4, RZ ;  /* 0x000000044b597c24 */ /* 0x000fe2000f8e02ff */
[-C--:B------:R-:W-:Y:S02]  /*3170*/  ISETP.LT.AND P3, PT, R149, R2.reuse, P0 ;  /* 0x000000029500720c */ /* 0x080fe40000761270 */
[----:B------:R-:W-:Y:S02]  /*3180*/  ISETP.LT.AND P5, PT, R151, R2, P0 ;  /* 0x000000029700720c */ /* 0x000fe400007a1270 */
[----:B------:R-:W-:Y:S02]  /*3190*/  LEA R74, P6, R14, R90, 0x1 ;  /* 0x0000005a0e4a7211 */ /* 0x000fe400078c08ff */
[----:B------:R-:W-:-:S02]  /*31a0*/  LEA.HI.X.SX32 R73, R73, R92, 0x1, P4 ;  /* 0x0000005c49497211 */ /* 0x000fc400020f0eff */
[----:B------:R-:W-:Y:S02]  /*31b0*/  LEA R76, P4, R17, R90, 0x1 ;  /* 0x0000005a114c7211 */ /* 0x000fe400078808ff */
[----:B------:R-:W-:Y:S02]  /*31c0*/  ISETP.LT.AND P0, PT, R119, R2, P0 ;  /* 0x000000027700720c */ /* 0x000fe40000701270 */
[----:B------:R-:W-:Y:S02]  /*31d0*/  LEA.HI.X.SX32 R75, R14, R92, 0x1, P6 ;  /* 0x0000005c0e4b7211 */ /* 0x000fe400030f0eff */
[----:B------:R-:W-:Y:S02]  /*31e0*/  LEA R16, P6, R15, R90, 0x1 ;  /* 0x0000005a0f107211 */ /* 0x000fe400078c08ff */
[----:B------:R-:W-:Y:S02]  /*31f0*/  LEA.HI.X.SX32 R77, R17, R92, 0x1, P4 ;  /* 0x0000005c114d7211 */ /* 0x000fe400020f0eff */
[----:B------:R-:W-:-:S02]  /*3200*/  LEA R14, P4, R89, R90, 0x1 ;  /* 0x0000005a590e7211 */ /* 0x000fc400078808ff */
[----:B------:R-:W-:Y:S02]  /*3210*/  PRMT R181, RZ, 0x7610, R181 ;  /* 0x00007610ffb57816 */ /* 0x000fe400000000b5 */
[----:B------:R-:W-:Y:S02]  /*3220*/  PRMT R180, RZ, 0x7610, R180 ;  /* 0x00007610ffb47816 */ /* 0x000fe400000000b4 */
[----:B------:R-:W-:Y:S02]  /*3230*/  PRMT R179, RZ, 0x7610, R179 ;  /* 0x00007610ffb37816 */ /* 0x000fe400000000b3 */
[----:B------:R-:W-:Y:S01]  /*3240*/  PRMT R178, RZ, 0x7610, R178 ;  /* 0x00007610ffb27816 */ /* 0x000fe200000000b2 */
[----:B------:R-:W5:Y:S01]  /*3250*/  @P3 LDG.E.U16 R181, desc[UR20][R8.64] ;  /* 0x0000001408b53981 */ /* 0x000f62000c1e1500 */
[----:B------:R-:W-:Y:S02]  /*3260*/  PRMT R177, RZ, 0x7610, R177 ;  /* 0x00007610ffb17816 */ /* 0x000fe400000000b1 */
[----:B------:R-:W-:Y:S01]  /*3270*/  PRMT R176, RZ, 0x7610, R176 ;  /* 0x00007610ffb07816 */ /* 0x000fe200000000b0 */
[----:B------:R-:W5:Y:S01]  /*3280*/  @P5 LDG.E.U16 R180, desc[UR20][R10.64] ;  /* 0x000000140ab45981 */ /* 0x000f62000c1e1500 */
[----:B------:R-:W-:-:S02]  /*3290*/  PRMT R175, RZ, 0x7610, R175 ;  /* 0x00007610ffaf7816 */ /* 0x000fc400000000af */
[----:B------:R-:W-:Y:S01]  /*32a0*/  PRMT R174, RZ, 0x7610, R174 ;  /* 0x00007610ffae7816 */ /* 0x000fe200000000ae */
[----:B------:R-:W5:Y:S01]  /*32b0*/  @P0 LDG.E.U16 R179, desc[UR20][R18.64] ;  /* 0x0000001412b30981 */ /* 0x000f62000c1e1500 */
        /* <DEDUP_REMOVED lines=37> */
[-C--:B------:R-:W-:Y:S01]  /*3510*/  LEA.HI.X.SX32 R17, R15, R92.reuse, 0x1, P6 ;  /* 0x0000005c0f117211 */ /* 0x080fe200030f0eff */
[----:B------:R-:W5:Y:S01]  /*3520*/  @P0 LDG.E.U16 R166, desc[UR20][R70.64] ;  /* 0x0000001446a60981 */ /* 0x000f62000c1e1500 */
[----:B------:R-:W-:Y:S02]  /*3530*/  PRMT R200, RZ, 0x7610, R200 ;  /* 0x00007610ffc87816 */ /* 0x000fe400000000c8 */
[----:B------:R-:W-:Y:S01]  /*3540*/  LEA.HI.X.SX32 R15, R89, R92, 0x1, P4 ;  /* 0x0000005c590f7211 */ /* 0x000fe200020f0eff */
[----:B------:R-:W5:Y:S04]  /*3550*/  @P0 LDG.E.U16 R165, desc[UR20][R74.64] ;  /* 0x000000144aa50981 */ /* 0x000f68000c1e1500 */
        /* <DEDUP_REMOVED lines=16> */
[----:B------:R-:W5:Y:S01]  /*3660*/  @P0 LDG.E.U16 R200, desc[UR20][R14.64] ;  /* 0x000000140ec80981 */ /* 0x000f62000c1e1500 */
[----:B------:R-:W-:-:S02]  /*3670*/  SHF.R.S32.HI R208, RZ, 0x1f, R83 ;  /* 0x0000001fffd07819 */ /* 0x000fc40000011453 */
[----:B------:R-:W-:Y:S02]  /*3680*/  SHF.R.S32.HI R90, RZ, 0x1f, R87 ;  /* 0x0000001fff5a7819 */ /* 0x000fe40000011457 */
[----:B------:R-:W-:Y:S02]  /*3690*/  SHF.L.U64.HI R208, R83, 0x1, R208 ;  /* 0x0000000153d07819 */ /* 0x000fe400000102d0 */
[----:B------:R-:W-:Y:S02]  /*36a0*/  SHF.R.S32.HI R92, RZ, 0x1f, R85 ;  /* 0x0000001fff5c7819 */ /* 0x000fe40000011455 */
[-C--:B------:R-:W-:Y:S02]  /*36b0*/  LEA R100, P0, R87, R81.reuse, 0x1 ;  /* 0x0000005157647211 */ /* 0x080fe400078008ff */
[----:B------:R-:W-:Y:S02]  /*36c0*/  LEA R96, P4, R85, R81, 0x1 ;  /* 0x0000005155607211 */ /* 0x000fe400078808ff */
[----:B------:R-:W-:-:S02]  /*36d0*/  SHF.R.S32.HI R89, RZ, 0x1f, R80 ;  /* 0x0000001fff597819 */ /* 0x000fc40000011450 */
[-C--:B------:R-:W-:Y:S02]  /*36e0*/  LEA R94, P5, R80, R81.reuse, 0x1 ;  /* 0x00000051505e7211 */ /* 0x080fe400078a08ff */
[----:B------:R-:W-:Y:S02]  /*36f0*/  SHF.R.S32.HI R83, RZ, 0x1f, R82 ;  /* 0x0000001fff537819 */ /* 0x000fe40000011452 */
[----:B------:R-:W-:Y:S02]  /*3700*/  LEA R98, P3, R82, R81, 0x1 ;  /* 0x0000005152627211 */ /* 0x000fe400078608ff */
[-C--:B------:R-:W-:Y:S02]  /*3710*/  LEA.HI.X R101, R87, R208.reuse, R90, 0x1, P0 ;  /* 0x000000d057657211 */ /* 0x080fe400000f0c5a */
[-C--:B------:R-:W-:Y:S02]  /*3720*/  LEA.HI.X R207, R85, R208.reuse, R92, 0x1, P4 ;  /* 0x000000d055cf7211 */ /* 0x080fe400020f0c5c */
[----:B------:R-:W-:-:S02]  /*3730*/  LEA.HI.X R206, R80, R208, R89, 0x1, P5 ;  /* 0x000000d050ce7211 */ /* 0x000fc400028f0c59 */
[----:B------:R-:W-:Y:S02]  /*3740*/  SHF.R.S32.HI R87, RZ, 0x1f, R88 ;  /* 0x0000001fff577819 */ /* 0x000fe40000011458 */
[-C--:B------:R-:W-:Y:S02]  /*3750*/  LEA R95, P4, R88, R81.reuse, 0x1 ;  /* 0x00000051585f7211 */ /* 0x080fe400078808ff */
[----:B------:R-:W-:Y:S02]  /*3760*/  LOP3.LUT R80, R110, 0xc0, RZ, 0xc0, !PT ;  /* 0x000000c06e507812 */ /* 0x000fe400078ec0ff */
[----:B------:R-:W-:Y:S02]  /*3770*/  LEA.HI.X R99, R82, R208, R83, 0x1, P3 ;  /* 0x000000d052637211 */ /* 0x000fe400018f0c53 */
[----:B------:R-:W-:Y:S02]  /*3780*/  SHF.R.S32.HI R85, RZ, 0x1f, R78 ;  /* 0x0000001fff557819 */ /* 0x000fe4000001144e */
[----:B------:R-:W-:-:S02]  /*3790*/  LEA R97, P3, R78, R81, 0x1 ;  /* 0x000000514e617211 */ /* 0x000fc400078608ff */
[----:B------:R-:W-:Y:S02]  /*37a0*/  LEA.HI.X R203, R88, R208, R87, 0x1, P4 ;  /* 0x000000d058cb7211 */ /* 0x000fe400020f0c57 */
[----:B------:R-:W-:Y:S01]  /*37b0*/  SHF.R.U32.HI R88, RZ, 0x2, R80 ;  /* 0x00000002ff587819 */ /* 0x000fe20000011650 */
[----:B------:R-:W-:Y:S01]  /*37c0*/  IMAD R80, R143, R12, RZ ;  /* 0x0000000c8f507224 */ /* 0x000fe200078e02ff */
[----:B------:R-:W-:Y:S02]  /*37d0*/  SHF.R.S32.HI R83, RZ, 0x1f, R84 ;  /* 0x0000001fff537819 */ /* 0x000fe40000011454 */
[----:B------:R-:W-:Y:S02]  /*37e0*/  LEA R92, P0, R84, R81, 0x1 ;  /* 0x00000051545c7211 */ /* 0x000fe400078008ff */
[----:B------:R-:W-:Y:S01]  /*37f0*/  LEA.HI.X R204, R78, R208, R85, 0x1, P3 ;  /* 0x000000d04ecc7211 */ /* 0x000fe200018f0c55 */
[----:B------:R-:W-:Y:S01]  /*3800*/  IMAD R78, R135, R12, RZ ;  /* 0x0000000c874e7224 */ /* 0x000fe200078e02ff */
[----:B------:R-:W-:Y:S01]  /*3810*/  LEA.HI.X R205, R84, R208, R83, 0x1, P0 ;  /* 0x000000d054cd7211 */ /* 0x000fe200000f0c53 */
[----:B------:R-:W-:-:S02]  /*3820*/  IMAD.SHL.U32 R82, R80, 0x2, RZ ;  /* 0x0000000250527824 */ /* 0x000fc400078e00ff */
[----:B------:R-:W-:Y:S02]  /*3830*/  IMAD.SHL.U32 R84, R78, 0x2, RZ ;  /* 0x000000024e547824 */ /* 0x000fe400078e00ff */
[----:B------:R-:W-:Y:S01]  /*3840*/  IMAD R89, R141, R12, RZ ;  /* 0x0000000c8d597224 */ /* 0x000fe200078e02ff */
[--C-:B------:R-:W-:Y:S01]  /*3850*/  IADD3 R82, P0, P5, R82, UR12, R81.reuse ;  /* 0x0000000c52527c10 */ /* 0x100fe2000fd1e051 */
[----:B------:R-:W-:Y:S01]  /*3860*/  IMAD.HI R83, R80, 0x2, RZ ;  /* 0x0000000250537827 */ /* 0x000fe200078e02ff */
[----:B------:R-:W-:-:S03]  /*3870*/  IADD3 R84, P3, P4, R84, UR12, R81 ;  /* 0x0000000c54547c10 */ /* 0x000fc6000fc7e051 */
[----:B------:R-:W-:Y:S02]  /*3880*/  IMAD R87, R137, R12, RZ ;  /* 0x0000000c89577224 */ /* 0x000fe400078e02ff */
[----:B------:R-:W-:Y:S01]  /*3890*/  IMAD.HI R78, R78, 0x2, RZ ;  /* 0x000000024e4e7827 */ /* 0x000fe200078e02ff */
[----:B------:R-:W-:-:S03]  /*38a0*/  IADD3.X R83, PT, PT, R83, UR13, R208, P0, P5 ;  /* 0x0000000d53537c10 */ /* 0x000fc600087ea4d0 */
[----:B------:R-:W-:Y:S01]  /*38b0*/  IMAD.SHL.U32 R90, R89, 0x2, RZ ;  /* 0x00000002595a7824 */ /* 0x000fe200078e00ff */
[----:B------:R-:W-:Y:S01]  /*38c0*/  SHF.R.S32.HI R91, RZ, 0x1f, R86 ;  /* 0x0000001fff5b7819 */ /* 0x000fe20000011456 */
[----:B------:R-:W-:Y:S01]  /*38d0*/  IMAD.SHL.U32 R80, R87, 0x2, RZ ;  /* 0x0000000257507824 */ /* 0x000fe200078e00ff */
[----:B------:R-:W-:Y:S01]  /*38e0*/  LEA R93, P0, R86, R81, 0x1 ;  /* 0x00000051565d7211 */ /* 0x000fe200078008ff */
[----:B------:R-:W-:Y:S01]  /*38f0*/  IMAD.HI R89, R89, 0x2, RZ ;  /* 0x0000000259597827 */ /* 0x000fe200078e02ff */
[----:B------:R-:W-:Y:S02]  /*3900*/  IADD3.X R85, PT, PT, R78, UR13, R208, P3, P4 ;  /* 0x0000000d4e557c10 */ /* 0x000fe40009fe84d0 */
[--C-:B------:R-:W-:Y:S01]  /*3910*/  IADD3 R78, P5, P6, R90, UR12, R81.reuse ;  /* 0x0000000c5a4e7c10 */ /* 0x100fe2000febe051 */
[----:B------:R-:W-:Y:S01]  /*3920*/  IMAD.HI R87, R87, 0x2, RZ ;  /* 0x0000000257577827 */ /* 0x000fe200078e02ff */
[----:B------:R-:W-:Y:S02]  /*3930*/  IADD3 R80, P3, P4, R80, UR12, R81 ;  /* 0x0000000c50507c10 */ /* 0x000fe4000fc7e051 */
[----:B------:R-:W-:-:S02]  /*3940*/  LEA.HI.X R202, R86, R208, R91, 0x1, P0 ;  /* 0x000000d056ca7211 */ /* 0x000fc400000f0c5b */
[----:B------:R-:W-:Y:S02]  /*3950*/  ISETP.NE.U32.AND P0, PT, R79, RZ, PT ;  /* 0x000000ff4f00720c */ /* 0x000fe40003f05070 */
[--C-:B------:R-:W-:Y:S01]  /*3960*/  IADD3.X R79, PT, PT, R89, UR13, R208.reuse, P5, P6 ;  /* 0x0000000d594f7c10 */ /* 0x100fe2000afec4d0 */
[----:B------:R-:W-:Y:S01]  /*3970*/  IMAD.SHL.U32 R201, R118, 0x2, RZ ;  /* 0x0000000276c97824 */ /* 0x000fe200078e00ff */
[----:B------:R-:W-:Y:S02]  /*3980*/  IADD3 R98, P6, PT, R98, UR12, RZ ;  /* 0x0000000c62627c10 */ /* 0x000fe4000ffde0ff */
[----:B------:R-:W-:Y:S02]  /*3990*/  IADD3.X R81, PT, PT, R87, UR13, R208, P3, P4 ;  /* 0x0000000d57517c10 */ /* 0x000fe40009fe84d0 */
[----:B------:R-:W-:Y:S01]  /*39a0*/  IADD3 R96, P3, PT, R96, UR12, RZ ;  /* 0x0000000c60607c10 */ /* 0x000fe2000ff7e0ff */
[----:B------:R-:W-:-:S04]  /*39b0*/  @!UP0 UIADD3 UR4, UPT, UPT, -UR6, 0x100000, URZ ;  /* 0x0010000006048890 */ /* 0x000fc8000fffe1ff */
[----:B------:R-:W-:Y:S02]  /*39c0*/  @!UP0 USHF.L.U32 UR5, UR4, 0xb, URZ ;  /* 0x0000000b04058899 */ /* 0x000fe400080006ff */
[----:B------:R-:W-:Y:S01]  /*39d0*/  @!UP0 USHF.L.U32 UR4, UR4, 0x1, URZ ;  /* 0x0000000104048899 */ /* 0x000fe200080006ff */
[----:B------:R-:W-:Y:S02]  /*39e0*/  IADD3.X R99, PT, PT, R99, UR13, RZ, P6, !PT ;  /* 0x0000000d63637c10 */ /* 0x000fe4000b7fe4ff */
[----:B------:R-:W-:Y:S02]  /*39f0*/  IADD3 R90, P6, PT, R97, UR12, RZ ;  /* 0x0000000c615a7c10 */ /* 0x000fe4000ffde0ff */
[----:B------:R-:W-:Y:S02]  /*3a00*/  LOP3.LUT R201, R201, R88, RZ, 0x3c, !PT ;  /* 0x00000058c9c97212 */ /* 0x000fe400078e3cff */
[----:B------:R-:W-:Y:S02]  /*3a10*/  IADD3.X R97, PT, PT, R207, UR13, RZ, P3, !PT ;  /* 0x0000000dcf617c10 */ /* 0x000fe40009ffe4ff */
[----:B------:R-:W-:Y:S01]  /*3a20*/  IADD3 R88, P3, PT, R95, UR12, RZ ;  /* 0x0000000c5f587c10 */ /* 0x000fe2000ff7e0ff */
[----:B------:R-:W-:-:S03]  /*3a30*/  VOTEU.ALL UP1, P2 ;  /* 0x0000000000ff7886 */ /* 0x000fc60001020000 */
[----:B------:R-:W-:Y:S02]  /*3a40*/  IADD3.X R89, PT, PT, R203, UR13, RZ, P3, !PT ;  /* 0x0000000dcb597c10 */ /* 0x000fe40009ffe4ff */
[----:B------:R-:W-:Y:S01]  /*3a50*/  LOP3.LUT R203, R201, 0x40, RZ, 0x3c, !PT ;  /* 0x00000040c9cb7812 */ /* 0x000fe200078e3cff */
[----:B------:R0:W1:Y:S01]  /*3a60*/  @!UP1 SYNCS.EXCH.64 URZ, [UR9+0xc008], UR4 ;  /* 0x00c0080409ff95b2 */ /* 0x0000620008000100 */
[----:B----4-:R-:W-:Y:S04]  /*3a70*/  STS.U16 [R201+UR9+0x8800], R124 ;  /* 0x0088007cc9007988 */ /* 0x010fe80008000409 */
[----:B------:R-:W-:Y:S04]  /*3a80*/  STS.U16 [R201+UR9+0x8c00], R122 ;  /* 0x008c007ac9007988 */ /* 0x000fe80008000409 */
[----:B------:R-:W-:Y:S04]  /*3a90*/  STS.U16 [R201+UR9+0x9000], R126 ;  /* 0x0090007ec9007988 */ /* 0x000fe80008000409 */
[----:B------:R-:W-:Y:S04]  /*3aa0*/  STS.U16 [R201+UR9+0x9800], R128 ;  /* 0x00980080c9007988 */ /* 0x000fe80008000409 */
[----:B------:R-:W-:Y:S04]  /*3ab0*/  STS.U16 [R201+UR9+0x9c00], R130 ;  /* 0x009c0082c9007988 */ /* 0x000fe80008000409 */
[----:B------:R-:W-:Y:S04]  /*3ac0*/  STS.U16 [R201+UR9+0x9400], R132 ;  /* 0x00940084c9007988 */ /* 0x000fe80008000409 */
[----:B--2---:R-:W-:Y:S04]  /*3ad0*/  STS.U16 [R201+UR9+0x8000], R183 ;  /* 0x008000b7c9007988 */ /* 0x004fe80008000409 */
[----:B------:R-:W-:Y:S04]  /*3ae0*/  STS.U16 [R201+UR9+0x8400], R182 ;  /* 0x008400b6c9007988 */ /* 0x000fe80008000409 */
[----:B------:R-:W-:Y:S04]  /*3af0*/  STS.U16 [R203+UR9+0x8a00], R134 ;  /* 0x008a0086cb007988 */ /* 0x000fe80008000409 */
[----:B---3--:R-:W-:Y:S04]  /*3b00*/  STS.U16 [R203+UR9+0x8e00], R136 ;  /* 0x008e0088cb007988 */ /* 0x008fe80008000409 */
[----:B-----5:R-:W-:Y:S04]  /*3b10*/  STS.U16 [R203+UR9+0x9200], R138 ;  /* 0x0092008acb007988 */ /* 0x020fe80008000409 */
[----:B------:R-:W-:Y:S04]  /*3b20*/  STS.U16 [R203+UR9+0x9600], R140 ;  /* 0x0096008ccb007988 */ /* 0x000fe80008000409 */
[----:B------:R-:W-:Y:S04]  /*3b30*/  STS.U16 [R203+UR9+0x9a00], R144 ;  /* 0x009a0090cb007988 */ /* 0x000fe80008000409 */
[----:B------:R-:W-:Y:S04]  /*3b40*/  STS.U16 [R203+UR9+0x9e00], R142 ;  /* 0x009e008ecb007988 */ /* 0x000fe80008000409 */
[----:B------:R-:W-:Y:S04]  /*3b50*/  STS.U16 [R203+UR9+0x8200], R181 ;  /* 0x008200b5cb007988 */ /* 0x000fe80008000409 */
[----:B------:R-:W-:Y:S04]  /*3b60*/  STS.U16 [R203+UR9+0x8600], R180 ;  /* 0x008600b4cb007988 */ /* 0x000fe80008000409 */
[----:B------:R-:W-:Y:S04]  /*3b70*/  STS.U16 [R201+UR9], R179 ;  /* 0x000000b3c9007988 */ /* 0x000fe80008000409 */
[----:B------:R-:W-:Y:S04]  /*3b80*/  STS.U16 [R201+UR9+0x400], R178 ;  /* 0x000400b2c9007988 */ /* 0x000fe80008000409 */
        /* <DEDUP_REMOVED lines=22> */
[----:B------:R2:W-:Y:S04]  /*3cf0*/  STS.U16 [R203+UR9+0x2200], R155 ;  /* 0x0022009bcb007988 */ /* 0x0005e80008000409 */
[----:B------:R-:W-:Y:S04]  /*3d00*/  STS.U16 [R203+UR9+0x2600], R154 ;  /* 0x0026009acb007988 */ /* 0x000fe80008000409 */
[----:B------:R3:W-:Y:S04]  /*3d10*/  STS.U16 [R203+UR9+0x2a00], R153 ;  /* 0x002a0099cb007988 */ /* 0x0007e80008000409 */
[----:B------:R4:W-:Y:S04]  /*3d20*/  STS.U16 [R203+UR9+0x2e00], R152 ;  /* 0x002e0098cb007988 */ /* 0x0009e80008000409 */
[----:B------:R4:W-:Y:S04]  /*3d30*/  STS.U16 [R203+UR9+0x3200], R150 ;  /* 0x00320096cb007988 */ /* 0x0009e80008000409 */
[----:B------:R4:W-:Y:S04]  /*3d40*/  STS.U16 [R203+UR9+0x3600], R148 ;  /* 0x00360094cb007988 */ /* 0x0009e80008000409 */
[----:B------:R4:W-:Y:S04]  /*3d50*/  STS.U16 [R203+UR9+0x3a00], R146 ;  /* 0x003a0092cb007988 */ /* 0x0009e80008000409 */
[----:B------:R4:W-:Y:S01]  /*3d60*/  STS.U16 [R203+UR9+0x3e00], R200 ;  /* 0x003e00c8cb007988 */ /* 0x0009e20008000409 */
[----:B-1----:R1:W-:Y:S06]  /*3d70*/  MEMBAR.ALL.CTA ;  /* 0x0000000000007992 */ /* 0x0023ec0000008000 */
[----:B-1----:R-:W1:Y:S01]  /*3d80*/  FENCE.VIEW.ASYNC.S ;  /* 0x00000000000073c6 */ /* 0x002e620000000000 */
[----:B--2---:R-:W-:Y:S01]  /*3d90*/  SHF.R.S32.HI R155, RZ, 0x1f, R120 ;  /* 0x0000001fff9b7819 */ /* 0x004fe20000011478 */
[----:B------:R-:W-:-:S02]  /*3da0*/  UIADD3 UR7, UPT, UPT, UR9, 0x4000, URZ ;  /* 0x0000400009077890 */ /* 0x000fc4000fffe0ff */
[----:B------:R-:W-:Y:S01]  /*3db0*/  UIADD3 UR6, UPT, UPT, UR9, 0xa000, URZ ;  /* 0x0000a00009067890 */ /* 0x000fe2000fffe0ff */
[----:B------:R-:W-:Y:S02]  /*3dc0*/  LEA.HI R155, R155, R120, RZ, 0x6 ;  /* 0x000000789b9b7211 */ /* 0x000fe400078f30ff */
[----:B------:R-:W-:Y:S02]  /*3dd0*/  IADD3 R100, P5, PT, R100, UR12, RZ ;  /* 0x0000000c64647c10 */ /* 0x000fe4000ffbe0ff */
[----:B------:R-:W-:Y:S01]  /*3de0*/  IADD3 R94, P4, PT, R94, UR12, RZ ;  /* 0x0000000c5e5e7c10 */ /* 0x000fe2000ff9e0ff */
[----:B------:R-:W-:Y:S01]  /*3df0*/  USHF.R.U32.HI UR7, URZ, 0x4, UR7 ;  /* 0x00000004ff077899 */ /* 0x000fe20008011607 */
[----:B------:R-:W-:Y:S01]  /*3e00*/  ISETP.LT.OR P3, PT, R120, 0x40, P0 ;  /* 0x000000407800780c */ /* 0x000fe20000761670 */
[----:B------:R-:W-:Y:S01]  /*3e10*/  USHF.R.U32.HI UR6, URZ, 0x4, UR6 ;  /* 0x00000004ff067899 */ /* 0x000fe20008011606 */
[----:B------:R-:W-:Y:S02]  /*3e20*/  SHF.R.S32.HI R122, RZ, 0x6, R155 ;  /* 0x00000006ff7a7819 */ /* 0x000fe4000001149b */
[----:B------:R-:W-:-:S02]  /*3e30*/  IADD3.X R101, PT, PT, R101, UR13, RZ, P5, !PT ;  /* 0x0000000d65657c10 */ /* 0x000fc4000affe4ff */
[----:B------:R-:W-:Y:S01]  /*3e40*/  IADD3.X R95, PT, PT, R206, UR13, RZ, P4, !PT ;  /* 0x0000000dce5f7c10 */ /* 0x000fe2000a7fe4ff */
[----:B------:R-:W-:Y:S01]  /*3e50*/  USGXT.U32 UR14, UR6, 0xe ;  /* 0x0000000e060e789a */ /* 0x000fe20008000000 */
[----:B------:R-:W-:Y:S01]  /*3e60*/  IADD3 R92, P5, PT, R92, UR12, RZ ;  /* 0x0000000c5c5c7c10 */ /* 0x000fe2000ffbe0ff */
[----:B------:R-:W-:Y:S01]  /*3e70*/  IMAD.SHL.U32 R155, R13, 0x40, RZ ;  /* 0x000000400d9b7824 */ /* 0x000fe200078e00ff */
[----:B------:R-:W-:Y:S01]  /*3e80*/  IADD3 R86, P4, PT, R93, UR12, RZ ;  /* 0x0000000c5d567c10 */ /* 0x000fe2000ff9e0ff */
[----:B------:R-:W-:Y:S01]  /*3e90*/  USGXT.U32 UR12, UR7, 0xe ;  /* 0x0000000e070c789a */ /* 0x000fe20008000000 */
[----:B------:R-:W-:Y:S01]  /*3ea0*/  VIMNMX R13, PT, PT, R122, 0x1, !PT ;  /* 0x000000017a0d7848 */ /* 0x000fe20007fe0100 */
[----:B------:R-:W-:Y:S02]  /*3eb0*/  UIADD3 UR22, UP0, UPT, UR14, 0x80, URZ ;  /* 0x000000800e167890 */ /* 0x000fe4000ff1e0ff */
[----:B------:R-:W-:Y:S01]  /*3ec0*/  UIADD3 UR24, UP1, UPT, UR12, 0x2, URZ ;  /* 0x000000020c187890 */ /* 0x000fe2000ff3e0ff */
[----:B0-----:R-:W-:Y:S01]  /*3ed0*/  UMOV UR4, URZ ;  /* 0x000000ff00047c82 */ /* 0x001fe20008000000 */
[----:B------:R-:W-:Y:S01]  /*3ee0*/  UMOV UR5, URZ ;  /* 0x000000ff00057c82 */ /* 0x000fe20008000000 */
[----:B------:R-:W-:Y:S01]  /*3ef0*/  VIADD R13, R13, 0xffffffff ;  /* 0xffffffff0d0d7836 */ /* 0x000fe20000000000 */
[----:B------:R-:W-:Y:S01]  /*3f00*/  IADD3.X R93, PT, PT, R205, UR13, RZ, P5, !PT ;  /* 0x0000000dcd5d7c10 */ /* 0x000fe2000affe4ff */
[----:B------:R-:W-:Y:S01]  /*3f10*/  UIADD3.X UR25, UPT, UPT, UR5, 0x40004040, URZ, UP1, !UPT ;  /* 0x4000404005197890 */ /* 0x000fe20008ffe4ff */
[----:B------:R-:W-:Y:S01]  /*3f20*/  IADD3.X R91, PT, PT, R204, UR13, RZ, P6, !PT ;  /* 0x0000000dcc5b7c10 */ /* 0x000fe2000b7fe4ff */
[----:B------:R-:W-:Y:S01]  /*3f30*/  UIADD3.X UR23, UPT, UPT, UR4, 0x40004040, URZ, UP0, !UPT ;  /* 0x4000404004177890 */ /* 0x000fe200087fe4ff */
[----:B------:R-:W-:Y:S01]  /*3f40*/  IADD3.X R87, PT, PT, R202, UR13, RZ, P4, !PT ;  /* 0x0000000dca577c10 */ /* 0x000fe2000a7fe4ff */
[----:B------:R-:W-:Y:S01]  /*3f50*/  UMOV UR6, URZ ;  /* 0x000000ff00067c82 */ /* 0x000fe20008000000 */
[----:B---3--:R-:W-:Y:S01]  /*3f60*/  IMAD.SHL.U32 R153, R12, 0x40, RZ ;  /* 0x000000400c997824 */ /* 0x008fe200078e00ff */
[----:B-1----:R-:W-:Y:S01]  /*3f70*/  BAR.SYNC.DEFER_BLOCKING 0x0 ;  /* 0x0000000000007b1d */ /* 0x002fe20000010000 */
[----:B------:R-:W-:-:S05]  /*3f80*/  ISETP.NE.U32.AND P4, PT, R13, RZ, PT ;  /* 0x000000ff0d00720c */ /* 0x000fca0003f85070 */
[----:B----4-:R-:W-:Y:S08]  /*3f90*/  @P3 BRA `(.L_x_6) ;  /* 0x0000000000843947 */ /* 0x010ff00003800000 */
[----:B------:R-:W-:Y:S02]  /*3fa0*/  UIADD3 UR4, UPT, UPT, UR9, 0x8000, URZ ;  /* 0x0000800009047890 */ /* 0x000fe4000fffe0ff */
[----:B------:R-:W-:Y:S02]  /*3fb0*/  USHF.R.U32.HI UR18, URZ, 0x4, UR9 ;  /* 0x00000004ff127899 */ /* 0x000fe40008011609 */
[----:B------:R-:W-:Y:S02]  /*3fc0*/  USHF.R.U32.HI UR4, URZ, 0x4, UR4 ;  /* 0x00000004ff047899 */ /* 0x000fe40008011604 */
[----:B------:R-:W-:Y:S02]  /*3fd0*/  USGXT.U32 UR18, UR18, 0xe ;  /* 0x0000000e1212789a */ /* 0x000fe40008000000 */
[----:B------:R-:W-:Y:S02]  /*3fe0*/  USGXT.U32 UR16, UR4, 0xe ;  /* 0x0000000e0410789a */ /* 0x000fe40008000000 */
[----:B------:R-:W-:-:S02]  /*3ff0*/  UIADD3 UR34, UP1, UPT, UR18, 0x2, URZ ;  /* 0x0000000212227890 */ /* 0x000fc4000ff3e0ff */
[----:B------:R-:W-:Y:S01]  /*4000*/  UIADD3 UR36, UP0, UPT, UR16, 0x80, URZ ;  /* 0x0000008010247890 */ /* 0x000fe2000ff1e0ff */
[----:B------:R-:W-:Y:S01]  /*4010*/  UMOV UR4, URZ ;  /* 0x000000ff00047c82 */ /* 0x000fe20008000000 */
[----:B------:R-:W-:Y:S01]  /*4020*/  UMOV UR38, 0x0 ;  /* 0x0000000000267882 */ /* 0x000fe20000000000 */
[----:B------:R-:W-:Y:S02]  /*4030*/  UIADD3.X UR35, UPT, UPT, UR4, 0x40004040, URZ, UP1, !UPT ;  /* 0x4000404004237890 */ /* 0x000fe40008ffe4ff */
[----:B------:R-:W-:Y:S02]  /*4040*/  UIADD3.X UR37, UPT, UPT, UR4, 0x40004040, URZ, UP0, !UPT ;  /* 0x4000404004257890 */ /* 0x000fe400087fe4ff */
[----:B------:R-:W-:Y:S02]  /*4050*/  UIADD3.64 UR28, UPT, UPT, UR34, 0x2, URZ ;  /* 0x00000002221c7897 */ /* 0x000fe4000fffe0ff */
[----:B------:R-:W-:Y:S02]  /*4060*/  UIADD3.64 UR26, UPT, UPT, UR36, 0x80, URZ ;  /* 0x00000080241a7897 */ /* 0x000fe4000fffe0ff */
[----:B------:R-:W-:-:S02]  /*4070*/  UIADD3.64 UR32, UPT, UPT, UR34, 0x4, URZ ;  /* 0x0000000422207897 */ /* 0x000fc4000fffe0ff */
[----:B------:R-:W-:Y:S01]  /*4080*/  UIADD3.64 UR30, UPT, UPT, UR36, 0x100, URZ ;  /* 0x00000100241e7897 */ /* 0x000fe2000fffe0ff */
[----:B------:R-:W-:Y:S01]  /*4090*/  UMOV UR39, 0x4208010 ;  /* 0x0420801000277882 */ /* 0x000fe20000000000 */
[----:B------:R-:W-:Y:S01]  /*40a0*/  UMOV UR19, 0x40004040 ;  /* 0x4000404000137882 */ /* 0x000fe20000000000 */
[----:B------:R-:W-:Y:S01]  /*40b0*/  UMOV UR17, 0x40004040 ;  /* 0x4000404000117882 */ /* 0x000fe20000000000 */
[----:B------:R-:W-:Y:S01]  /*40c0*/  UMOV UR40, 0x0 ;  /* 0x0000000000287882 */ /* 0x000fe20000000000 */
[----:B------:R-:W-:Y:S01]  /*40d0*/  UMOV UR41, 0x4208010 ;  /* 0x0420801000297882 */ /* 0x000fe20000000000 */
[----:B------:R-:W-:Y:S01]  /*40e0*/  UMOV UR42, 0x0 ;  /* 0x00000000002a7882 */ /* 0x000fe20000000000 */
[----:B------:R-:W-:Y:S01]  /*40f0*/  UMOV UR43, 0x4208010 ;  /* 0x04208010002b7882 */ /* 0x000fe20000000000 */
[----:B------:R-:W-:Y:S01]  /*4100*/  UMOV UR4, UR11 ;  /* 0x0000000b00047c82 */ /* 0x000fe20008000000 */
[----:B------:R-:W-:Y:S01]  /*4110*/  UMOV UR5, URZ ;  /* 0x000000ff00057c82 */ /* 0x000fe20008000000 */
[----:B------:R0:W-:Y:S01]  /*4120*/  UTCHMMA gdesc[UR16], gdesc[UR18], tmem[UR8], tmem[UR38], idesc[UR39], !UPT ;  /* 0x00ff2612100075ea */ /* 0x0001e2000f800008 */
[----:B------:R-:W-:Y:S01]  /*4130*/  UMOV UR44, 0x0 ;  /* 0x00000000002c7882 */ /* 0x000fe20000000000 */
[----:B------:R-:W-:Y:S01]  /*4140*/  UMOV UR45, 0x4208010 ;  /* 0x04208010002d7882 */ /* 0x000fe20000000000 */
[----:B------:R0:W-:Y:S01]  /*4150*/  UTCHMMA gdesc[UR36], gdesc[UR34], tmem[UR8], tmem[UR40], idesc[UR41], UPT ;  /* 0x00ff2822240075ea */ /* 0x0001e2000b800008 */
[----:B------:R-:W-:Y:S01]  /*4160*/  UMOV UR4, UR4 ;  /* 0x0000000400047c82 */ /* 0x000fe20008000000 */
[----:B------:R0:W-:Y:S01]  /*4170*/  UTCHMMA gdesc[UR26], gdesc[UR28], tmem[UR8], tmem[UR42], idesc[UR43], UPT ;  /* 0x00ff2a1c1a0075ea */ /* 0x0001e2000b800008 */
[----:B------:R0:W-:Y:S01]  /*4180*/  UTCHMMA gdesc[UR30], gdesc[UR32], tmem[UR8], tmem[UR44], idesc[UR45], UPT ;  /* 0x00ff2c201e0075ea */ /* 0x0001e2000b800008 */
[----:B------:R0:W-:Y:S01]  /*4190*/  UTCBAR [UR4], URZ ;  /* 0x000000ff040073e9 */ /* 0x0001e200080000ff */
[----:B------:R-:W-:Y:S01]  /*41a0*/  NOP ;  /* 0x0000000000007918 */ /* 0x000fe20000000000 */
.L_x_6:
[----:B------:R-:W-:Y:S05]  /*41b0*/  @!P4 BRA `(.L_x_7) ;  /* 0x000000100004c947 */ /* 0x000fea0003800000 */
[----:B------:R-:W-:Y:S01]  /*41c0*/  VIADD R2, R2, 0xffffffc0 ;  /* 0xffffffc002027836 */ /* 0x000fe20000000000 */
[----:B0-----:R-:W-:Y:S02]  /*41d0*/  UIADD3.64 UR18, UPT, UPT, UR22, 0x80, URZ ;  /* 0x0000008016127897 */ /* 0x001fe4000fffe0ff */
[----:B------:R-:W-:Y:S02]  /*41e0*/  UIADD3.64 UR26, UPT, UPT, UR24, 0x2, URZ ;  /* 0x00000002181a7897 */ /* 0x000fe4000fffe0ff */
[----:B------:R-:W-:Y:S02]  /*41f0*/  UIADD3.64 UR28, UPT, UPT, UR22, 0x100, URZ ;  /* 0x00000100161c7897 */ /* 0x000fe4000fffe0ff */
[----:B------:R-:W-:Y:S01]  /*4200*/  UIADD3.64 UR30, UPT, UPT, UR24, 0x4, URZ ;  /* 0x00000004181e7897 */ /* 0x000fe2000fffe0ff */
[----:B------:R-:W-:Y:S01]  /*4210*/  UMOV UR5, 0x1 ;  /* 0x0000000100057882 */ /* 0x000fe20000000000 */
[----:B------:R-:W-:-:S10]  /*4220*/  UMOV UR4, URZ ;  /* 0x000000ff00047c82 */ /* 0x000fd40008000000 */
.L_x_10:
[----:B------:R-:W-:Y:S01]  /*4230*/  USHF.L.U32 UR6, UR6, 0x1f, URZ ;  /* 0x0000001f06067899 */ /* 0x000fe200080006ff */
[----:B------:R-:W-:-:S04]  /*4240*/  IMAD.WIDE R76, R155, 0x2, R76 ;  /* 0x000000029b4c7825 */ /* 0x000fc800078e024c */
[----:B------:R-:W-:-:S04]  /*4250*/  IMAD.WIDE R16, R155, 0x2, R16 ;  /* 0x000000029b107825 */ /* 0x000fc800078e0210 */
[----:B0-----:R-:W-:-:S04]  /*4260*/  IMAD.U32 R12, RZ, RZ, UR6 ;  /* 0x00000006ff0c7e24 */ /* 0x001fc8000f8e00ff */
[----:B------:R-:W0:Y:S02]  /*4270*/  SYNCS.PHASECHK.TRANS64.TRYWAIT P3, [UR11], R12 ;  /* 0x0000000cff0075a7 */ /* 0x000e24000806110b */
[----:B0-----:R-:W-:Y:S05]  /*4280*/  @!P3 BRA `(.L_x_8) ;  /* 0x000000200020b947 */ /* 0x001fea0003800000 */
.L_x_16:
[-C--:B------:R-:W-:Y:S01]  /*4290*/  ISETP.GE.AND P3, PT, R121, R2.reuse, PT ;  /* 0x000000027900720c */ /* 0x080fe20003f66270 */
[----:B------:R-:W-:Y:S01]  /*42a0*/  IMAD.WIDE R4, R153, 0x2, R4 ;  /* 0x0000000299047825 */ /* 0x000fe200078e0204 */
[-C--:B------:R-:W-:Y:S02]  /*42b0*/  ISETP.GE.AND P4, PT, R149, R2.reuse, PT ;  /* 0x000000029500720c */ /* 0x080fe40003f86270 */
[-C--:B------:R-:W-:Y:S01]  /*42c0*/  ISETP.GE.AND P6, PT, R147, R2.reuse, PT ;  /* 0x000000029300720c */ /* 0x080fe20003fc6270 */
[----:B------:R-:W-:Y:S01]  /*42d0*/  IMAD.WIDE R8, R153, 0x2, R8 ;  /* 0x0000000299087825 */ /* 0x000fe200078e0208 */
[----:B------:R-:W-:Y:S02]  /*42e0*/  ISETP.GE.AND P5, PT, R151, R2, PT ;  /* 0x000000029700720c */ /* 0x000fe40003fa6270 */
[----:B------:R-:W-:Y:S01]  /*42f0*/  PRMT R12, RZ, 0x7610, R12 ;  /* 0x00007610ff0c7816 */ /* 0x000fe2000000000c */
[----:B------:R-:W-:Y:S01]  /*4300*/  IMAD.WIDE R10, R153, 0x2, R10 ;  /* 0x00000002990a7825 */ /* 0x000fe200078e020a */
[----:B------:R-:W-:-:S02]  /*4310*/  PRMT R122, RZ, 0x7610, R122 ;  /* 0x00007610ff7a7816 */ /* 0x000fc4000000007a */
[----:B------:R-:W-:Y:S01]  /*4320*/  PRMT R124, RZ, 0x7610, R124 ;  /* 0x00007610ff7c7816 */ /* 0x000fe2000000007c */
[----:B------:R-:W-:Y:S01]  /*4330*/  IMAD.WIDE R6, R153, 0x2, R6 ;  /* 0x0000000299067825 */ /* 0x000fe200078e0206 */
[----:B------:R-:W-:Y:S01]  /*4340*/  PRMT R126, RZ, 0x7610, R126 ;  /* 0x00007610ff7e7816 */ /* 0x000fe2000000007e */
[----:B------:R-:W2:Y:S01]  /*4350*/  @!P3 LDG.E.U16 R12, desc[UR20][R4.64] ;  /* 0x00000014040cb981 */ /* 0x000ea2000c1e1500 */
[-C--:B------:R-:W-:Y:S01]  /*4360*/  ISETP.GE.AND P3, PT, R129, R2.reuse, PT ;  /* 0x000000028100720c */ /* 0x080fe20003f66270 */
[----:B------:R-:W-:Y:S02]  /*4370*/  IMAD.WIDE R98, R153, 0x2, R98 ;  /* 0x0000000299627825 */ /* 0x000fe400078e0262 */
[----:B------:R-:W3:Y:S01]  /*4380*/  @!P4 LDG.E.U16 R122, desc[UR20][R8.64] ;  /* 0x00000014087ac981 */ /* 0x000ee2000c1e1500 */
[-C--:B------:R-:W-:Y:S01]  /*4390*/  ISETP.GE.AND P4, PT, R127, R2.reuse, PT ;  /* 0x000000027f00720c */ /* 0x080fe20003f86270 */
[----:B------:R-:W-:Y:S02]  /*43a0*/  IMAD.WIDE R100, R153, 0x2, R100 ;  /* 0x0000000299647825 */ /* 0x000fe400078e0264 */
[----:B------:R-:W4:Y:S01]  /*43b0*/  @!P6 LDG.E.U16 R124, desc[UR20][R6.64] ;  /* 0x00000014067ce981 */ /* 0x000f22000c1e1500 */
[----:B------:R-:W-:Y:S01]  /*43c0*/  ISETP.GE.AND P6, PT, R131, R2, PT ;  /* 0x000000028300720c */ /* 0x000fe20003fc6270 */
[----:B------:R-:W-:-:S02]  /*43d0*/  IMAD.WIDE R86, R153, 0x2, R86 ;  /* 0x0000000299567825 */ /* 0x000fc400078e0256 */
[----:B------:R-:W5:Y:S01]  /*43e0*/  @!P5 LDG.E.U16 R126, desc[UR20][R10.64] ;  /* 0x000000140a7ed981 */ /* 0x000f62000c1e1500 */
[-C--:B------:R-:W-:Y:S01]  /*43f0*/  ISETP.GE.AND P5, PT, R125, R2.reuse, PT ;  /* 0x000000027d00720c */ /* 0x080fe20003fa6270 */
[C---:B------:R-:W-:Y:S01]  /*4400*/  IMAD.WIDE R94, R153.reuse, 0x2, R94 ;  /* 0x00000002995e7825 */ /* 0x040fe200078e025e */
[----:B------:R-:W-:Y:S02]  /*4410*/  PRMT R128, RZ, 0x7610, R128 ;  /* 0x00007610ff807816 */ /* 0x000fe40000000080 */
[----:B------:R-:W-:Y:S01]  /*4420*/  PRMT R130, RZ, 0x7610, R130 ;  /* 0x00007610ff827816 */ /* 0x000fe20000000082 */
[----:B------:R-:W-:Y:S01]  /*4430*/  IMAD.WIDE R96, R153, 0x2, R96 ;  /* 0x0000000299607825 */ /* 0x000fe200078e0260 */
[----:B------:R-:W-:Y:S02]  /*4440*/  PRMT R132, RZ, 0x7610, R132 ;  /* 0x00007610ff847816 */ /* 0x000fe40000000084 */
[----:B------:R-:W-:Y:S01]  /*4450*/  PRMT R134, RZ, 0x7610, R134 ;  /* 0x00007610ff867816 */ /* 0x000fe20000000086 */
[----:B------:R-:W3:Y:S01]  /*4460*/  @!P3 LDG.E.U16 R128, desc[UR20][R100.64] ;  /* 0x000000146480b981 */ /* 0x000ee2000c1e1500 */
[----:B------:R-:W-:Y:S01]  /*4470*/  ISETP.GE.AND P3, PT, R133, R2, PT ;  /* 0x000000028500720c */ /* 0x000fe20003f66270 */
[----:B------:R-:W-:-:S02]  /*4480*/  IMAD.WIDE R90, R153, 0x2, R90 ;  /* 0x00000002995a7825 */ /* 0x000fc400078e025a */
[----:B------:R-:W5:Y:S01]  /*4490*/  @!P4 LDG.E.U16 R130, desc[UR20][R98.64] ;  /* 0x000000146282c981 */ /* 0x000f62000c1e1500 */
[-C--:B------:R-:W-:Y:S01]  /*44a0*/  ISETP.GE.AND P4, PT, R123, R2.reuse, PT ;  /* 0x000000027b00720c */ /* 0x080fe20003f86270 */
[----:B------:R-:W-:Y:S02]  /*44b0*/  IMAD.WIDE R92, R153, 0x2, R92 ;  /* 0x00000002995c7825 */ /* 0x000fe400078e025c */
[----:B------:R-:W5:Y:S01]  /*44c0*/  @!P6 LDG.E.U16 R132, desc[UR20][R96.64] ;  /* 0x000000146084e981 */ /* 0x000f62000c1e1500 */
[-C--:B------:R-:W-:Y:S01]  /*44d0*/  ISETP.GE.AND P6, PT, R139, R2.reuse, PT ;  /* 0x000000028b00720c */ /* 0x080fe20003fc6270 */
[----:B------:R-:W-:Y:S02]  /*44e0*/  IMAD.WIDE R78, R153, 0x2, R78 ;  /* 0x00000002994e7825 */ /* 0x000fe400078e024e */
[----:B------:R-:W5:Y:S01]  /*44f0*/  @!P5 LDG.E.U16 R134, desc[UR20][R94.64] ;  /* 0x000000145e86d981 */ /* 0x000f62000c1e1500 */
[----:B------:R-:W-:Y:S01]  /*4500*/  ISETP.GE.AND P5, PT, R145, R2, PT ;  /* 0x000000029100720c */ /* 0x000fe20003fa6270 */
[----:B------:R-:W-:Y:S01]  /*4510*/  IMAD.WIDE R88, R153, 0x2, R88 ;  /* 0x0000000299587825 */ /* 0x000fe200078e0258 */
[----:B------:R-:W-:-:S02]  /*4520*/  PRMT R136, RZ, 0x7610, R136 ;  /* 0x00007610ff887816 */ /* 0x000fc40000000088 */
[----:B------:R-:W-:Y:S01]  /*4530*/  PRMT R138, RZ, 0x7610, R138 ;  /* 0x00007610ff8a7816 */ /* 0x000fe2000000008a */
[----:B------:R-:W-:Y:S01]  /*4540*/  IMAD.WIDE R80, R153, 0x2, R80 ;  /* 0x0000000299507825 */ /* 0x000fe200078e0250 */
[----:B------:R-:W-:Y:S02]  /*4550*/  PRMT R140, RZ, 0x7610, R140 ;  /* 0x00007610ff8c7816 */ /* 0x000fe4000000008c */
[----:B------:R-:W-:Y:S01]  /*4560*/  PRMT R142, RZ, 0x7610, R142 ;  /* 0x00007610ff8e7816 */ /* 0x000fe2000000008e */
[----:B------:R-:W5:Y:S01]  /*4570*/  @!P3 LDG.E.U16 R136, desc[UR20][R92.64] ;  /* 0x000000145c88b981 */ /* 0x000f62000c1e1500 */
[-C--:B------:R-:W-:Y:S01]  /*4580*/  ISETP.GE.AND P3, PT, R135, R2.reuse, PT ;  /* 0x000000028700720c */ /* 0x080fe20003f66270 */
[----:B------:R-:W-:Y:S02]  /*4590*/  IMAD.WIDE R82, R153, 0x2, R82 ;  /* 0x0000000299527825 */ /* 0x000fe400078e0252 */
[----:B------:R-:W5:Y:S01]  /*45a0*/  @!P4 LDG.E.U16 R138, desc[UR20][R90.64] ;  /* 0x000000145a8ac981 */ /* 0x000f62000c1e1500 */
[----:B------:R-:W-:Y:S01]  /*45b0*/  ISETP.GE.AND P4, PT, R143, R2, PT ;  /* 0x000000028f00720c */ /* 0x000fe20003f86270 */
[----:B------:R-:W-:-:S02]  /*45c0*/  IMAD.WIDE R84, R153, 0x2, R84 ;  /* 0x0000000299547825 */ /* 0x000fc400078e0254 */
[----:B------:R-:W5:Y:S01]  /*45d0*/  @!P6 LDG.E.U16 R140, desc[UR20][R88.64] ;  /* 0x00000014588ce981 */ /* 0x000f62000c1e1500 */
[-C--:B------:R-:W-:Y:S01]  /*45e0*/  ISETP.GE.AND P6, PT, R137, R2.reuse, PT ;  /* 0x000000028900720c */ /* 0x080fe20003fc6270 */
[----:B------:R-:W-:Y:S02]  /*45f0*/  IMAD.WIDE R74, R155, 0x2, R74 ;  /* 0x000000029b4a7825 */ /* 0x000fe400078e024a */
[----:B------:R-:W5:Y:S01]  /*4600*/  @!P5 LDG.E.U16 R142, desc[UR20][R86.64] ;  /* 0x00000014568ed981 */ /* 0x000f62000c1e1500 */
[----:B------:R-:W-:Y:S01]  /*4610*/  ISETP.GE.AND P5, PT, R141, R2, PT ;  /* 0x000000028d00720c */ /* 0x000fe20003fa6270 */
[C---:B------:R-:W-:Y:S01]  /*4620*/  IMAD.WIDE R70, R155.reuse, 0x2, R70 ;  /* 0x000000029b467825 */ /* 0x040fe200078e0246 */
[----:B------:R-:W-:Y:S02]  /*4630*/  PRMT R144, RZ, 0x7610, R144 ;  /* 0x00007610ff907816 */ /* 0x000fe40000000090 */
[----:B------:R-:W-:Y:S01]  /*4640*/  PRMT R146, RZ, 0x7610, R146 ;  /* 0x00007610ff927816 */ /* 0x000fe20000000092 */
[----:B------:R-:W-:Y:S01]  /*4650*/  IMAD.WIDE R66, R155, 0x2, R66 ;  /* 0x000000029b427825 */ /* 0x000fe200078e0242 */
[----:B------:R-:W-:-:S02]  /*4660*/  PRMT R148, RZ, 0x7610, R148 ;  /* 0x00007610ff947816 */ /* 0x000fc40000000094 */
[----:B------:R-:W-:Y:S01]  /*4670*/  PRMT R150, RZ, 0x7610, R150 ;  /* 0x00007610ff967816 */ /* 0x000fe20000000096 */
[----:B------:R-:W5:Y:S01]  /*4680*/  @!P3 LDG.E.U16 R144, desc[UR20][R84.64] ;  /* 0x000000145490b981 */ /* 0x000f62000c1e1500 */
[----:B------:R-:W-:-:S03]  /*4690*/  IMAD.WIDE R62, R155, 0x2, R62 ;  /* 0x000000029b3e7825 */ /* 0x000fc600078e023e */
[----:B------:R-:W5:Y:S01]  /*46a0*/  @!P6 LDG.E.U16 R148, desc[UR20][R80.64] ;  /* 0x000000145094e981 */ /* 0x000f62000c1e1500 */
[----:B------:R-:W-:-:S03]  /*46b0*/  IMAD.WIDE R58, R155, 0x2, R58 ;  /* 0x000000029b3a7825 */ /* 0x000fc600078e023a */
[----:B------:R-:W5:Y:S01]  /*46c0*/  @!P4 LDG.E.U16 R146, desc[UR20][R82.64] ;  /* 0x000000145292c981 */ /* 0x000f62000c1e1500 */
[----:B------:R-:W-:-:S03]  /*46d0*/  IMAD.WIDE R54, R155, 0x2, R54 ;  /* 0x000000029b367825 */ /* 0x000fc600078e0236 */
[----:B------:R-:W5:Y:S01]  /*46e0*/  @!P5 LDG.E.U16 R150, desc[UR20][R78.64] ;  /* 0x000000144e96d981 */ /* 0x000f62000c1e1500 */
[----:B------:R-:W-:Y:S01]  /*46f0*/  IMAD.WIDE R50, R155, 0x2, R50 ;  /* 0x000000029b327825 */ /* 0x000fe200078e0232 */
[----:B------:R-:W-:Y:S01]  /*4700*/  BAR.SYNC.DEFER_BLOCKING 0x0 ;  /* 0x0000000000007b1d */ /* 0x000fe20000010000 */
[----:B------:R-:W-:Y:S02]  /*4710*/  ISETP.GE.AND P3, PT, R119, R2, PT ;  /* 0x000000027700720c */ /* 0x000fe40003f66270 */
[C---:B------:R-:W-:Y:S01]  /*4720*/  IMAD.WIDE R46, R155.reuse, 0x2, R46 ;  /* 0x000000029b2e7825 */ /* 0x040fe200078e022e */
[----:B------:R-:W-:Y:S02]  /*4730*/  PRMT R152, RZ, 0x7610, R152 ;  /* 0x00007610ff987816 */ /* 0x000fe40000000098 */
[----:B------:R-:W-:Y:S01]  /*4740*/  PRMT R156, RZ, 0x7610, R156 ;  /* 0x00007610ff9c7816 */ /* 0x000fe2000000009c */
[----:B------:R-:W-:Y:S01]  /*4750*/  IMAD.WIDE R42, R155, 0x2, R42 ;  /* 0x000000029b2a7825 */ /* 0x000fe200078e022a */
[----:B------:R-:W-:-:S02]  /*4760*/  PRMT R160, RZ, 0x7610, R160 ;  /* 0x00007610ffa07816 */ /* 0x000fc400000000a0 */
[----:B------:R-:W-:Y:S01]  /*4770*/  PRMT R164, RZ, 0x7610, R164 ;  /* 0x00007610ffa47816 */ /* 0x000fe200000000a4 */
[C---:B------:R-:W-:Y:S01]  /*4780*/  IMAD.WIDE R38, R155.reuse, 0x2, R38 ;  /* 0x000000029b267825 */ /* 0x040fe200078e0226 */
[----:B------:R-:W-:Y:S02]  /*4790*/  PRMT R168, RZ, 0x7610, R168 ;  /* 0x00007610ffa87816 */ /* 0x000fe400000000a8 */
[----:B------:R-:W-:Y:S01]  /*47a0*/  PRMT R172, RZ, 0x7610, R172 ;  /* 0x00007610ffac7816 */ /* 0x000fe200000000ac */
[C---:B------:R-:W-:Y:S01]  /*47b0*/  IMAD.WIDE R34, R155.reuse, 0x2, R34 ;  /* 0x000000029b227825 */ /* 0x040fe200078e0222 */
[----:B------:R-:W-:Y:S02]  /*47c0*/  PRMT R176, RZ, 0x7610, R176 ;  /* 0x00007610ffb07816 */ /* 0x000fe400000000b0 */
[----:B------:R-:W-:Y:S01]  /*47d0*/  PRMT R180, RZ, 0x7610, R180 ;  /* 0x00007610ffb47816 */ /* 0x000fe200000000b4 */
[----:B------:R-:W-:Y:S01]  /*47e0*/  IMAD.WIDE R30, R155, 0x2, R30 ;  /* 0x000000029b1e7825 */ /* 0x000fe200078e021e */
[----:B------:R-:W-:-:S02]  /*47f0*/  PRMT R200, RZ, 0x7610, R200 ;  /* 0x00007610ffc87816 */ /* 0x000fc400000000c8 */
[----:B------:R-:W-:Y:S01]  /*4800*/  PRMT R204, RZ, 0x7610, R204 ;  /* 0x00007610ffcc7816 */ /* 0x000fe200000000cc */
[C---:B------:R-:W-:Y:S01]  /*4810*/  IMAD.WIDE R26, R155.reuse, 0x2, R26 ;  /* 0x000000029b1a7825 */ /* 0x040fe200078e021a */
[----:B------:R-:W-:Y:S01]  /*4820*/  PRMT R208, RZ, 0x7610, R208 ;  /* 0x00007610ffd07816 */ /* 0x000fe200000000d0 */
[----:B------:R-:W5:Y:S01]  /*4830*/  @!P3 LDG.E.U16 R164, desc[UR20][R30.64] ;  /* 0x000000141ea4b981 */ /* 0x000f62000c1e1500 */
        /* <DEDUP_REMOVED lines=41> */
[----:B------:R-:W-:-:S02]  /*4ad0*/  IMAD.WIDE R40, R155, 0x2, R40 ;  /* 0x000000029b287825 */ /* 0x000fc400078e0228 */
[----:B------:R-:W5:Y:S02]  /*4ae0*/  @!P3 LDG.E.U16 R212, desc[UR20][R62.64] ;  /* 0x000000143ed4b981 */ /* 0x000f64000c1e1500 */
[C---:B------:R-:W-:Y:S02]  /*4af0*/  IMAD.WIDE R36, R155.reuse, 0x2, R36 ;  /* 0x000000029b247825 */ /* 0x040fe400078e0224 */
[----:B------:R-:W5:Y:S02]  /*4b00*/  @!P3 LDG.E.U16 R216, desc[UR20][R66.64] ;  /* 0x0000001442d8b981 */ /* 0x000f64000c1e1500 */
[C---:B------:R-:W-:Y:S02]  /*4b10*/  IMAD.WIDE R32, R155.reuse, 0x2, R32 ;  /* 0x000000029b207825 */ /* 0x040fe400078e0220 */
[----:B------:R-:W5:Y:S02]  /*4b20*/  @!P3 LDG.E.U16 R220, desc[UR20][R70.64] ;  /* 0x0000001446dcb981 */ /* 0x000f64000c1e1500 */
[----:B------:R-:W-:-:S02]  /*4b30*/  IMAD.WIDE R28, R155, 0x2, R28 ;  /* 0x000000029b1c7825 */ /* 0x000fc400078e021c */
[----:B------:R-:W5:Y:S02]  /*4b40*/  @!P3 LDG.E.U16 R224, desc[UR20][R74.64] ;  /* 0x000000144ae0b981 */ /* 0x000f64000c1e1500 */
[C---:B------:R-:W-:Y:S02]  /*4b50*/  IMAD.WIDE R24, R155.reuse, 0x2, R24 ;  /* 0x000000029b187825 */ /* 0x040fe400078e0218 */
[----:B------:R-:W5:Y:S02]  /*4b60*/  @!P3 LDG.E.U16 R228, desc[UR20][R76.64] ;  /* 0x000000144ce4b981 */ /* 0x000f64000c1e1500 */
[C---:B------:R-:W-:Y:S02]  /*4b70*/  IMAD.WIDE R20, R155.reuse, 0x2, R20 ;  /* 0x000000029b147825 */ /* 0x040fe400078e0214 */
[----:B------:R-:W5:Y:S02]  /*4b80*/  @!P3 LDG.E.U16 R158, desc[UR20][R24.64] ;  /* 0x00000014189eb981 */ /* 0x000f64000c1e1500 */
[----:B------:R-:W-:-:S02]  /*4b90*/  IMAD.WIDE R14, R155, 0x2, R14 ;  /* 0x000000029b0e7825 */ /* 0x000fc400078e020e */
[----:B------:R-:W5:Y:S04]  /*4ba0*/  @!P3 LDG.E.U16 R154, desc[UR20][R20.64] ;  /* 0x00000014149ab981 */ /* 0x000f68000c1e1500 */
        /* <DEDUP_REMOVED lines=13> */
[----:B------:R-:W5:Y:S01]  /*4c80*/  @!P3 LDG.E.U16 R230, desc[UR20][R14.64] ;  /* 0x000000140ee6b981 */ /* 0x000f62000c1e1500 */
[----:B------:R-:W-:-:S04]  /*4c90*/  ULEA UR11, UR5, UR9, 0x3 ;  /* 0x00000009050b7291 */ /* 0x000fc8000f8e18ff */
[----:B------:R-:W-:Y:S01]  /*4ca0*/  UIADD3 UR11, UPT, UPT, UR11, 0xc000, URZ ;  /* 0x0000c0000b0b7890 */ /* 0x000fe2000fffe0ff */
[----:B--2---:R0:W-:Y:S04]  /*4cb0*/  STS.U16 [R201+UR9+0xa000], R12 ;  /* 0x00a0000cc9007988 */ /* 0x0041e80008000409 */
[----:B----4-:R0:W-:Y:S04]  /*4cc0*/  STS.U16 [R201+UR9+0xa400], R124 ;  /* 0x00a4007cc9007988 */ /* 0x0101e80008000409 */
[----:B---3--:R0:W-:Y:S04]  /*4cd0*/  STS.U16 [R201+UR9+0xa800], R128 ;  /* 0x00a80080c9007988 */ /* 0x0081e80008000409 */
[----:B-----5:R0:W-:Y:S04]  /*4ce0*/  STS.U16 [R201+UR9+0xac00], R132 ;  /* 0x00ac0084c9007988 */ /* 0x0201e80008000409 */
[----:B------:R0:W-:Y:S04]  /*4cf0*/  STS.U16 [R201+UR9+0xb000], R136 ;  /* 0x00b00088c9007988 */ /* 0x0001e80008000409 */
        /* <DEDUP_REMOVED lines=42> */
[----:B------:R0:W-:Y:S01]  /*4fa0*/  STS.U16 [R203+UR9+0x7e00], R230 ;  /* 0x007e00e6cb007988 */ /* 0x0001e20008000409 */
[----:B------:R1:W-:Y:S06]  /*4fb0*/  MEMBAR.ALL.CTA ;  /* 0x0000000000007992 */ /* 0x0003ec0000008000 */
[----:B-1----:R-:W1:Y:S02]  /*4fc0*/  FENCE.VIEW.ASYNC.S ;  /* 0x00000000000073c6 */ /* 0x002e640000000000 */
[----:B-1----:R-:W-:Y:S06]  /*4fd0*/  BAR.SYNC.DEFER_BLOCKING 0x0 ;  /* 0x0000000000007b1d */ /* 0x002fec0000010000 */
[----:B------:R-:W-:Y:S05]  /*4fe0*/  @P0 BRA `(.L_x_9) ;  /* 0x00000000004c0947 */ /* 0x000fea0003800000 */
[----:B------:R-:W-:Y:S01]  /*4ff0*/  UMOV UR15, 0x40004040 ;  /* 0x40004040000f7882 */ /* 0x000fe20000000000 */
        /* <DEDUP_REMOVED lines=9> */
[----:B------:R1:W-:Y:S01]  /*5090*/  UTCHMMA gdesc[UR14], gdesc[UR12], tmem[UR8], tmem[UR16], idesc[UR17], UPT ;  /* 0x00ff100c0e0075ea */ /* 0x0003e2000b800008 */
        /* <DEDUP_REMOVED lines=8> */
.L_x_9:
[----:B------:R-:W-:Y:S01]  /*5120*/  UIADD3 UR5, UPT, UPT, UR5, 0x1, URZ ;  /* 0x0000000105057890 */ /* 0x000fe2000fffe0ff */
[----:B------:R-:W-:Y:S02]  /*5130*/  VIADD R13, R13, 0xffffffff ;  /* 0xffffffff0d0d7836 */ /* 0x000fe40000000000 */
[----:B------:R-:W-:Y:S01]  /*5140*/  VIADD R2, R2, 0xffffffc0 ;  /* 0xffffffc002027836 */ /* 0x000fe20000000000 */
[----:B------:R-:W-:Y:S02]  /*5150*/  UISETP.GT.AND UP0, UPT, UR5, 0x1, UPT ;  /* 0x000000010500788c */ /* 0x000fe4000bf04270 */
[----:B------:R-:W-:Y:S02]  /*5160*/  ISETP.NE.U32.AND P3, PT, R13, RZ, PT ;  /* 0x000000ff0d00720c */ /* 0x000fe40003f65070 */
[----:B-1----:R-:W-:Y:S02]  /*5170*/  USEL UR6, URZ, 0x1, !UP0 ;  /* 0x00000001ff067887 */ /* 0x002fe4000c000000 */
[----:B------:R-:W-:-:S02]  /*5180*/  USEL UR5, UR5, URZ, !UP0 ;  /* 0x000000ff05057287 */ /* 0x000fc4000c000000 */
[----:B------:R-:W-:-:S03]  /*5190*/  ULOP3.LUT UR7, UR4, UR6, URZ, 0x3c, !UPT ;  /* 0x0000000604077292 */ /* 0x000fc6000f8e3cff */
[----:B------:R-:W-:-:S04]  /*51a0*/  UMOV UR6, UR4 ;  /* 0x0000000400067c82 */ /* 0x000fc80008000000 */
[----:B------:R-:W-:Y:S01]  /*51b0*/  UMOV UR4, UR7 ;  /* 0x0000000700047c82 */ /* 0x000fe20008000000 */
[----:B------:R-:W-:Y:S05]  /*51c0*/  @P3 BRA `(.L_x_10) ;  /* 0xfffffff000183947 */ /* 0x000fea000383ffff */
.L_x_7:
[----:B------:R-:W-:-:S13]  /*51d0*/  ISETP.GE.AND P0, PT, R120, 0x40, PT ;  /* 0x000000407800780c */ /* 0x000fda0003f06270 */
[----:B------:R-:W-:Y:S05]  /*51e0*/  @!P0 BRA `(.L_x_11) ;  /* 0x0000000000108947 */ /* 0x000fea0003800000 */
[----:B------:R-:W-:-:S06]  /*51f0*/  USHF.L.U32 UR6, UR6, 0x1f, URZ ;  /* 0x0000001f06067899 */ /* 0x000fcc00080006ff */
[----:B------:R-:W-:-:S04]  /*5200*/  IMAD.U32 R2, RZ, RZ, UR6 ;  /* 0x00000006ff027e24 */ /* 0x000fc8000f8e00ff */
[----:B------:R-:W1:Y:S02]  /*5210*/  SYNCS.PHASECHK.TRANS64.TRYWAIT P0, [UR11], R2 ;  /* 0x00000002ff0075a7 */ /* 0x000e64000800110b */
[----:B-1----:R-:W-:Y:S05]  /*5220*/  @!P0 BRA `(.L_x_12) ;  /* 0x0000001000448947 */ /* 0x002fea0003800000 */
.L_x_11:
[----:B------:R-:W-:Y:S01]  /*5230*/  BAR.SYNC.DEFER_BLOCKING 0x0 ;  /* 0x0000000000007b1d */ /* 0x000fe20000010000 */
[----:B------:R-:W-:Y:S01]  /*5240*/  IMAD.SHL.U32 R2, R110, 0x100, RZ ;  /* 0x000001006e027824 */ /* 0x000fe200078e00ff */
[----:B------:R-:W-:Y:S01]  /*5250*/  LEA R118, R118, UR9, 0x4 ;  /* 0x0000000976767c11 */ /* 0x000fe2000f8e20ff */
[----:B------:R-:W-:-:S03]  /*5260*/  IMAD.SHL.U32 R37, R110, 0x40, RZ ;  /* 0x000000406e257824 */ /* 0x000fc600078e00ff */
[----:B------:R-:W-:Y:S01]  /*5270*/  LOP3.LUT R36, R2, 0x1000, RZ, 0xc0, !PT ;  /* 0x0000100002247812 */ /* 0x000fe200078ec0ff */
[C---:B------:R-:W-:Y:S01]  /*5280*/  IMAD.SHL.U32 R2, R110.reuse, 0x10, RZ ;  /* 0x000000106e027824 */ /* 0x040fe200078e00ff */
[----:B------:R-:W-:Y:S01]  /*5290*/  LOP3.LUT R37, R37, 0x2000, RZ, 0xc0, !PT ;  /* 0x0000200025257812 */ /* 0x000fe200078ec0ff */
[----:B------:R-:W-:Y:S01]  /*52a0*/  IMAD.SHL.U32 R110, R110, 0x8, RZ ;  /* 0x000000086e6e7824 */ /* 0x000fe200078e00ff */
[----:B0-----:R-:W0:Y:S02]  /*52b0*/  LDCU UR4, c[0x0][0x3b4] ;  /* 0x00007680ff0477ac */ /* 0x001e240008000800 */
[----:B------:R-:W-:Y:S02]  /*52c0*/  IADD3 R36, PT, PT, R37, UR9, R36 ;  /* 0x0000000925247c10 */ /* 0x000fe4000fffe024 */
[----:B------:R-:W-:Y:S01]  /*52d0*/  LOP3.LUT R2, R2, 0xf0, RZ, 0xc0, !PT ;  /* 0x000000f002027812 */ /* 0x000fe200078ec0ff */
[----:B------:R-:W1:Y:S01]  /*52e0*/  LDCU.128 UR12, c[0x0][0x390] ;  /* 0x00007200ff0c77ac */ /* 0x000e620008000c00 */
[----:B------:R-:W-:-:S04]  /*52f0*/  LOP3.LUT R37, R110, 0x300, RZ, 0xc0, !PT ;  /* 0x000003006e257812 */ /* 0x000fc800078ec0ff */
[----:B------:R-:W-:Y:S01]  /*5300*/  IADD3 R44, PT, PT, R37, R36, R2 ;  /* 0x00000024252c7210 */ /* 0x000fe20007ffe002 */
[----:B------:R-:W2:Y:S02]  /*5310*/  @!P2 SYNCS.CCTL.IV [UR9+0xc000] ;  /* 0x00c00000ff00a9b1 */ /* 0x000ea40008000009 */
[----:B--2---:R-:W-:Y:S01]  /*5320*/  BAR.SYNC.DEFER_BLOCKING 0x0 ;  /* 0x0000000000007b1d */ /* 0x004fe20000010000 */
[----:B0-----:R-:W-:-:S05]  /*5330*/  IMAD R2, R109, UR4, RZ ;  /* 0x000000046d027c24 */ /* 0x001fca000f8e02ff */
[----:B------:R-:W-:Y:S01]  /*5340*/  LDTM.16dp32bit_t0_t15.x32 R4, tmem[UR10] ;  /* 0x0000000a000479ee */ /* 0x000fe20008a80000 */
[----:B------:R-:W0:Y:S01]  /*5350*/  LDTM.16dp32bit_t16_t31.x32 R4, tmem[UR10+0x20] ;  /* 0x0000200a000479ee */ /* 0x000e220008aa0000 */
[----:B-1----:R-:W-:-:S04]  /*5360*/  ISETP.GE.AND P0, PT, R109, UR14, PT ;  /* 0x0000000e6d007c0c */ /* 0x002fc8000bf06270 */
[----:B------:R-:W-:Y:S02]  /*5370*/  ISETP.LT.AND P5, PT, R111, UR15, !P0 ;  /* 0x0000000f6f007c0c */ /* 0x000fe4000c7a1270 */
[----:B------:R-:W-:Y:S01]  /*5380*/  ISETP.LT.AND P6, PT, R107, UR15, !P0 ;  /* 0x0000000f6b007c0c */ /* 0x000fe2000c7c1270 */
[----:B------:R-:W1:Y:S01]  /*5390*/  @!P2 SYNCS.CCTL.IV [UR9+0xc008] ;  /* 0x00c00800ff00a9b1 */ /* 0x000e620008000009 */
[----:B------:R-:W-:Y:S01]  /*53a0*/  NOP ;  /* 0x0000000000007918 */ /* 0x000fe20000000000 */
[----:B0-----:R-:W-:Y:S02]  /*53b0*/  F2FP.F16.F32.PACK_AB R4, R8, R4 ;  /* 0x000000040804723e */ /* 0x001fe400000000ff */
[----:B------:R-:W-:Y:S02]  /*53c0*/  F2FP.F16.F32.PACK_AB R8, R9, R5 ;  /* 0x000000050908723e */ /* 0x000fe400000000ff */
[----:B------:R-:W-:Y:S02]  /*53d0*/  F2FP.F16.F32.PACK_AB R36, R10, R6 ;  /* 0x000000060a24723e */ /* 0x000fe400000000ff */
[----:B------:R-:W-:-:S02]  /*53e0*/  F2FP.F16.F32.PACK_AB R40, R11, R7 ;  /* 0x000000070b28723e */ /* 0x000fc400000000ff */
[----:B------:R-:W-:Y:S02]  /*53f0*/  F2FP.F16.F32.PACK_AB R5, R16, R12 ;  /* 0x0000000c1005723e */ /* 0x000fe400000000ff */
[----:B------:R-:W-:Y:S02]  /*5400*/  F2FP.F16.F32.PACK_AB R9, R17, R13 ;  /* 0x0000000d1109723e */ /* 0x000fe400000000ff */
[----:B------:R-:W-:Y:S02]  /*5410*/  F2FP.F16.F32.PACK_AB R37, R18, R14 ;  /* 0x0000000e1225723e */ /* 0x000fe400000000ff */
[----:B------:R-:W-:Y:S02]  /*5420*/  F2FP.F16.F32.PACK_AB R41, R19, R15 ;  /* 0x0000000f1329723e */ /* 0x000fe400000000ff */
[----:B------:R-:W-:Y:S02]  /*5430*/  F2FP.F16.F32.PACK_AB R6, R24, R20 ;  /* 0x000000141806723e */ /* 0x000fe400000000ff */
[----:B------:R-:W-:-:S02]  /*5440*/  F2FP.F16.F32.PACK_AB R10, R25, R21 ;  /* 0x00000015190a723e */ /* 0x000fc400000000ff */
[----:B------:R-:W-:Y:S01]  /*5450*/  F2FP.F16.F32.PACK_AB R38, R26, R22 ;  /* 0x000000161a26723e */ /* 0x000fe200000000ff */
[----:B------:R-:W0:Y:S01]  /*5460*/  LDC R25, c[0x0][0x3b8] ;  /* 0x0000ee00ff197b82 */ /* 0x000e220000000800 */
[----:B------:R-:W-:Y:S02]  /*5470*/  F2FP.F16.F32.PACK_AB R42, R27, R23 ;  /* 0x000000171b2a723e */ /* 0x000fe400000000ff */
[----:B------:R-:W-:Y:S02]  /*5480*/  F2FP.F16.F32.PACK_AB R7, R32, R28 ;  /* 0x0000001c2007723e */ /* 0x000fe400000000ff */
[----:B------:R-:W-:Y:S02]  /*5490*/  F2FP.F16.F32.PACK_AB R11, R33, R29 ;  /* 0x0000001d210b723e */ /* 0x000fe400000000ff */
[----:B------:R-:W-:Y:S01]  /*54a0*/  F2FP.F16.F32.PACK_AB R39, R34, R30 ;  /* 0x0000001e2227723e */ /* 0x000fe200000000ff */
[----:B-1----:R1:W-:Y:S01]  /*54b0*/  STS.128 [R44], R4 ;  /* 0x000000042c007388 */ /* 0x0023e20000000c00 */
[----:B------:R-:W-:-:S02]  /*54c0*/  F2FP.F16.F32.PACK_AB R43, R35, R31 ;  /* 0x0000001f232b723e */ /* 0x000fc400000000ff */
[C---:B------:R-:W-:Y:S01]  /*54d0*/  LEA R17, P2, R2.reuse, UR12, 0x1 ;  /* 0x0000000c02117c11 */ /* 0x040fe2000f8408ff */
[----:B------:R2:W-:Y:S03]  /*54e0*/  STS.128 [R44+0x400], R8 ;  /* 0x000400082c007388 */ /* 0x0005e60000000c00 */
[----:B------:R-:W-:Y:S01]  /*54f0*/  LEA.HI.X.SX32 R19, R2, UR13, 0x1, P2 ;  /* 0x0000000d02137c11 */ /* 0x000fe200090f0eff */
[----:B------:R-:W-:Y:S01]  /*5500*/  STS.128 [R44+0x800], R36 ;  /* 0x000800242c007388 */ /* 0x000fe20000000c00 */
[----:B------:R-:W-:-:S03]  /*5510*/  ISETP.LT.AND P2, PT, R108, UR15, !P0 ;  /* 0x0000000f6c007c0c */ /* 0x000fc6000c741270 */
[----:B------:R-:W-:Y:S01]  /*5520*/  STS.128 [R44+0xc00], R40 ;  /* 0x000c00282c007388 */ /* 0x000fe20000000c00 */
[----:B------:R-:W-:Y:S01]  /*5530*/  BAR.SYNC.DEFER_BLOCKING 0x0 ;  /* 0x0000000000007b1d */ /* 0x000fe20000010000 */
[-C--:B0-----:R-:W-:Y:S02]  /*5540*/  IMAD R16, R111, R25.reuse, RZ ;  /* 0x000000196f107224 */ /* 0x081fe400078e02ff */
[-C--:B------:R-:W-:Y:S02]  /*5550*/  IMAD R108, R108, R25.reuse, RZ ;  /* 0x000000196c6c7224 */ /* 0x080fe400078e02ff */
[----:B------:R-:W-:Y:S01]  /*5560*/  IMAD R2, R107, R25, RZ ;  /* 0x000000196b027224 */ /* 0x000fe200078e02ff */
[-C--:B-1----:R-:W-:Y:S02]  /*5570*/  LEA R4, P3, R16, R17.reuse, 0x1 ;  /* 0x0000001110047211 */ /* 0x082fe400078608ff */
[----:B--2---:R-:W-:Y:S02]  /*5580*/  LEA R8, P4, R108, R17, 0x1 ;  /* 0x000000116c087211 */ /* 0x004fe400078808ff */
[-C--:B------:R-:W-:Y:S01]  /*5590*/  LEA.HI.X.SX32 R5, R16, R19.reuse, 0x1, P3 ;  /* 0x0000001310057211 */ /* 0x080fe200018f0eff */
[----:B------:R-:W-:Y:S01]  /*55a0*/  IMAD R16, R25, 0x40, R16 ;  /* 0x0000004019107824 */ /* 0x000fe200078e0210 */
[----:B------:R-:W-:-:S02]  /*55b0*/  LEA.HI.X.SX32 R9, R108, R19, 0x1, P4 ;  /* 0x000000136c097211 */ /* 0x000fc400020f0eff */
[C---:B------:R-:W-:Y:S01]  /*55c0*/  ISETP.LT.AND P4, PT, R106.reuse, UR15, !P0 ;  /* 0x0000000f6a007c0c */ /* 0x040fe2000c781270 */
[----:B------:R-:W-:Y:S01]  /*55d0*/  IMAD R106, R106, R25, RZ ;  /* 0x000000196a6a7224 */ /* 0x000fe200078e02ff */
[----:B------:R-:W-:Y:S01]  /*55e0*/  ISETP.LT.AND P3, PT, R199, UR15, !P0 ;  /* 0x0000000fc7007c0c */ /* 0x000fe2000c761270 */
[----:B------:R-:W0:Y:S04]  /*55f0*/  LDS.128 R20, [R118] ;  /* 0x0000000076147984 */ /* 0x000e280000000c00 */
[----:B0-----:R-:W-:Y:S01]  /*5600*/  @P5 STG.E.U16 desc[UR20][R4.64], R20 ;  /* 0x0000001404005986 */ /* 0x001fe2000c101514 */
[----:B------:R-:W-:Y:S02]  /*5610*/  PRMT R13, R20, 0x7632, R13 ;  /* 0x00007632140d7816 */ /* 0x000fe4000000000d */
[C---:B------:R-:W-:Y:S01]  /*5620*/  LEA R10, P5, R2.reuse, R17, 0x1 ;  /* 0x00000011020a7211 */ /* 0x040fe200078a08ff */
[----:B------:R-:W0:Y:S03]  /*5630*/  LDS.128 R4, [R118+0x1000] ;  /* 0x0010000076047984 */ /* 0x000e260000000c00 */
[----:B------:R-:W-:Y:S01]  /*5640*/  LEA.HI.X.SX32 R11, R2, R19, 0x1, P5 ;  /* 0x00000013020b7211 */ /* 0x000fe200028f0eff */
[----:B------:R1:W-:Y:S01]  /*5650*/  @P2 STG.E.U16 desc[UR20][R8.64], R13 ;  /* 0x0000000d08002986 */ /* 0x0003e2000c101514 */
[C---:B------:R-:W-:Y:S01]  /*5660*/  ISETP.LT.AND P5, PT, R105.reuse, UR15, !P0 ;  /* 0x0000000f69007c0c */ /* 0x040fe2000c7a1270 */
[----:B------:R-:W-:Y:S01]  /*5670*/  IMAD R105, R105, R25, RZ ;  /* 0x0000001969697224 */ /* 0x000fe200078e02ff */
[----:B------:R-:W-:Y:S01]  /*5680*/  LEA R12, P2, R106, R17, 0x1 ;  /* 0x000000116a0c7211 */ /* 0x000fe200078408ff */
[----:B------:R2:W-:Y:S01]  /*5690*/  @P6 STG.E.U16 desc[UR20][R10.64], R21 ;  /* 0x000000150a006986 */ /* 0x0005e2000c101514 */
[----:B------:R-:W-:-:S02]  /*56a0*/  IMAD R2, R103, R25, RZ ;  /* 0x0000001967027224 */ /* 0x000fc400078e02ff */
[----:B------:R-:W-:-:S04]  /*56b0*/  LEA R14, P6, R105, R17, 0x1 ;  /* 0x00000011690e7211 */ /* 0x000fc800078c08ff */
[-C--:B------:R-:W-:Y:S02]  /*56c0*/  LEA.HI.X.SX32 R15, R105, R19.reuse, 0x1, P6 ;  /* 0x00000013690f7211 */ /* 0x080fe400030f0eff */
[----:B-1----:R-:W-:Y:S02]  /*56d0*/  LEA.HI.X.SX32 R13, R106, R19, 0x1, P2 ;  /* 0x000000136a0d7211 */ /* 0x002fe400010f0eff */
[----:B------:R-:W-:Y:S02]  /*56e0*/  PRMT R9, R21, 0x7632, R9 ;  /* 0x0000763215097816 */ /* 0x000fe40000000009 */
[C---:B------:R-:W-:Y:S01]  /*56f0*/  ISETP.LT.AND P2, PT, R104.reuse, UR15, !P0 ;  /* 0x0000000f68007c0c */ /* 0x040fe2000c741270 */
[----:B------:R-:W-:Y:S01]  /*5700*/  IMAD R104, R104, R25, RZ ;  /* 0x0000001968687224 */ /* 0x000fe200078e02ff */
[----:B------:R-:W-:Y:S01]  /*5710*/  ISETP.LT.AND P6, PT, R103, UR15, !P0 ;  /* 0x0000000f67007c0c */ /* 0x000fe2000c7c1270 */
[----:B------:R1:W-:Y:S03]  /*5720*/  @P4 STG.E.U16 desc[UR20][R12.64], R9 ;  /* 0x000000090c004986 */ /* 0x0003e6000c101514 */
[-C--:B------:R-:W-:Y:S01]  /*5730*/  LEA R8, P4, R104, R17.reuse, 0x1 ;  /* 0x0000001168087211 */ /* 0x080fe200078808ff */
[----:B------:R3:W-:Y:S01]  /*5740*/  @P5 STG.E.U16 desc[UR20][R14.64], R22 ;  /* 0x000000160e005986 */ /* 0x0007e2000c101514 */
[----:B--2---:R-:W-:-:S04]  /*5750*/  LEA R10, P5, R2, R17, 0x1 ;  /* 0x00000011020a7211 */ /* 0x004fc800078a08ff */
[----:B------:R-:W-:Y:S01]  /*5760*/  LEA.HI.X.SX32 R11, R2, R19, 0x1, P5 ;  /* 0x00000013020b7211 */ /* 0x000fe200028f0eff */
[CC--:B------:R-:W-:Y:S01]  /*5770*/  IMAD R2, R0.reuse, R25.reuse, RZ ;  /* 0x0000001900027224 */ /* 0x0c0fe200078e02ff */
[----:B------:R-:W-:Y:S01]  /*5780*/  ISETP.LT.AND P5, PT, R0, UR15, !P0 ;  /* 0x0000000f00007c0c */ /* 0x000fe2000c7a1270 */
[----:B------:R-:W-:Y:S01]  /*5790*/  IMAD R0, R116, R25, RZ ;  /* 0x0000001974007224 */ /* 0x000fe200078e02ff */
[----:B-1----:R-:W-:Y:S02]  /*57a0*/  LEA.HI.X.SX32 R9, R104, R19, 0x1, P4 ;  /* 0x0000001368097211 */ /* 0x002fe400020f0eff */
[----:B------:R-:W-:Y:S02]  /*57b0*/  PRMT R13, R22, 0x7632, R13 ;  /* 0x00007632160d7816 */ /* 0x000fe4000000000d */
[C---:B------:R-:W-:Y:S01]  /*57c0*/  ISETP.LT.AND P4, PT, R102.reuse, UR15, !P0 ;  /* 0x0000000f66007c0c */ /* 0x040fe2000c781270 */
[----:B------:R-:W-:Y:S02]  /*57d0*/  IMAD R102, R102, R25, RZ ;  /* 0x0000001966667224 */ /* 0x000fe400078e02ff */
[----:B------:R1:W-:Y:S03]  /*57e0*/  @P2 STG.E.U16 desc[UR20][R8.64], R13 ;  /* 0x0000000d08002986 */ /* 0x0003e6000c101514 */
[-C--:B------:R-:W-:Y:S01]  /*57f0*/  LEA R12, P2, R102, R17.reuse, 0x1 ;  /* 0x00000011660c7211 */ /* 0x080fe200078408ff */
[----:B------:R2:W-:Y:S01]  /*5800*/  @P6 STG.E.U16 desc[UR20][R10.64], R23 ;  /* 0x000000170a006986 */ /* 0x0005e2000c101514 */
[----:B---3--:R-:W-:-:S04]  /*5810*/  LEA R14, P6, R2, R17, 0x1 ;  /* 0x00000011020e7211 */ /* 0x008fc800078c08ff */
[-C--:B------:R-:W-:Y:S02]  /*5820*/  LEA.HI.X.SX32 R15, R2, R19.reuse, 0x1, P6 ;  /* 0x00000013020f7211 */ /* 0x080fe400030f0eff */
[----:B------:R-:W-:Y:S02]  /*5830*/  ISETP.LT.AND P6, PT, R116, UR15, !P0 ;  /* 0x0000000f74007c0c */ /* 0x000fe4000c7c1270 */
[----:B-1----:R-:W-:Y:S02]  /*5840*/  LEA.HI.X.SX32 R13, R102, R19, 0x1, P2 ;  /* 0x00000013660d7211 */ /* 0x002fe400010f0eff */
[----:B------:R-:W-:Y:S02]  /*5850*/  PRMT R9, R23, 0x7632, R9 ;  /* 0x0000763217097816 */ /* 0x000fe40000000009 */
[C---:B------:R-:W-:Y:S01]  /*5860*/  ISETP.LT.AND P2, PT, R117.reuse, UR15, !P0 ;  /* 0x0000000f75007c0c */ /* 0x040fe2000c741270 */
[----:B------:R-:W-:Y:S01]  /*5870*/  IMAD R117, R117, R25, RZ ;  /* 0x0000001975757224 */ /* 0x000fe200078e02ff */
[----:B0-----:R-:W-:Y:S01]  /*5880*/  PRMT R2, R4, 0x7632, R2 ;  /* 0x0000763204027816 */ /* 0x001fe20000000002 */
[----:B------:R0:W-:Y:S03]  /*5890*/  @P4 STG.E.U16 desc[UR20][R12.64], R9 ;  /* 0x000000090c004986 */ /* 0x0001e6000c101514 */
[-C--:B------:R-:W-:Y:S01]  /*58a0*/  LEA R8, P4, R117, R17.reuse, 0x1 ;  /* 0x0000001175087211 */ /* 0x080fe200078808ff */
[----:B------:R1:W-:Y:S01]  /*58b0*/  @P5 STG.E.U16 desc[UR20][R14.64], R4 ;  /* 0x000000040e005986 */ /* 0x0003e2000c101514 */
[----:B--2---:R-:W-:-:S03]  /*58c0*/  LEA R10, P5, R0, R17, 0x1 ;  /* 0x00000011000a7211 */ /* 0x004fc600078a08ff */
[----:B------:R-:W2:Y:S01]  /*58d0*/  LDS.128 R20, [R118+0x2000] ;  /* 0x0020000076147984 */ /* 0x000ea20000000c00 */
[----:B------:R-:W-:Y:S01]  /*58e0*/  LEA.HI.X.SX32 R11, R0, R19, 0x1, P5 ;  /* 0x00000013000b7211 */ /* 0x000fe200028f0eff */
[-C--:B------:R-:W-:Y:S01]  /*58f0*/  IMAD R0, R112, R25.reuse, RZ ;  /* 0x0000001970007224 */ /* 0x080fe200078e02ff */
[C---:B------:R-:W-:Y:S01]  /*5900*/  ISETP.LT.AND P5, PT, R114.reuse, UR15, !P0 ;  /* 0x0000000f72007c0c */ /* 0x040fe2000c7a1270 */
[----:B------:R-:W-:Y:S01]  /*5910*/  IMAD R114, R114, R25, RZ ;  /* 0x0000001972727224 */ /* 0x000fe200078e02ff */
[----:B0-----:R-:W-:Y:S02]  /*5920*/  LEA.HI.X.SX32 R9, R117, R19, 0x1, P4 ;  /* 0x0000001375097211 */ /* 0x001fe400020f0eff */
[C---:B------:R-:W-:Y:S01]  /*5930*/  ISETP.LT.AND P4, PT, R115.reuse, UR15, !P0 ;  /* 0x0000000f73007c0c */ /* 0x040fe2000c781270 */
[----:B------:R-:W-:Y:S01]  /*5940*/  IMAD R115, R115, R25, RZ ;  /* 0x0000001973737224 */ /* 0x000fe200078e02ff */
[----:B-1----:R-:W-:Y:S01]  /*5950*/  PRMT R4, R5, 0x7632, R4 ;  /* 0x0000763205047816 */ /* 0x002fe20000000004 */
[----:B------:R0:W-:Y:S03]  /*5960*/  @P2 STG.E.U16 desc[UR20][R8.64], R2 ;  /* 0x0000000208002986 */ /* 0x0001e6000c101514 */
[-C--:B------:R-:W-:Y:S01]  /*5970*/  LEA R12, P2, R115, R17.reuse, 0x1 ;  /* 0x00000011730c7211 */ /* 0x080fe200078408ff */
[----:B------:R1:W-:Y:S01]  /*5980*/  @P6 STG.E.U16 desc[UR20][R10.64], R5 ;  /* 0x000000050a006986 */ /* 0x0003e2000c101514 */
[----:B------:R-:W-:-:S02]  /*5990*/  LEA R14, P6, R114, R17, 0x1 ;  /* 0x00000011720e7211 */ /* 0x000fc400078c08ff */
[----:B------:R-:W-:Y:S01]  /*59a0*/  LEA.HI.X.SX32 R13, R115, R19, 0x1, P2 ;  /* 0x00000013730d7211 */ /* 0x000fe200010f0eff */
[----:B------:R-:W3:Y:S01]  /*59b0*/  LDS.128 R116, [R118+0x3000] ;  /* 0x0030000076747984 */ /* 0x000ee20000000c00 */
[C---:B------:R-:W-:Y:S01]  /*59c0*/  ISETP.LT.AND P2, PT, R113.reuse, UR15, !P0 ;  /* 0x0000000f71007c0c */ /* 0x040fe2000c741270 */
[----:B------:R-:W-:Y:S01]  /*59d0*/  IMAD R113, R113, R25, RZ ;  /* 0x0000001971717224 */ /* 0x000fe200078e02ff */
[----:B------:R-:W-:Y:S01]  /*59e0*/  LEA.HI.X.SX32 R15, R114, R19, 0x1, P6 ;  /* 0x00000013720f7211 */ /* 0x000fe200030f0eff */
[----:B------:R4:W-:Y:S01]  /*59f0*/  @P4 STG.E.U16 desc[UR20][R12.64], R4 ;  /* 0x000000040c004986 */ /* 0x0009e2000c101514 */
[----:B------:R-:W-:Y:S02]  /*5a00*/  ISETP.LT.AND P6, PT, R112, UR15, !P0 ;  /* 0x0000000f70007c0c */ /* 0x000fe4000c7c1270 */
[-C--:B0-----:R-:W-:Y:S01]  /*5a10*/  LEA R8, P4, R113, R17.reuse, 0x1 ;  /* 0x0000001171087211 */ /* 0x081fe200078808ff */
[----:B------:R0:W-:Y:S01]  /*5a20*/  @P5 STG.E.U16 desc[UR20][R14.64], R6 ;  /* 0x000000060e005986 */ /* 0x0001e2000c101514 */
[----:B------:R-:W-:Y:S01]  /*5a30*/  LEA R2, P5, R0, R17, 0x1 ;  /* 0x0000001100027211 */ /* 0x000fe200078a08ff */
[----:B-1----:R-:W-:Y:S01]  /*5a40*/  IMAD R5, R3, R25, RZ ;  /* 0x0000001903057224 */ /* 0x002fe200078e02ff */
[----:B------:R-:W-:-:S02]  /*5a50*/  LEA.HI.X.SX32 R9, R113, R19, 0x1, P4 ;  /* 0x0000001371097211 */ /* 0x000fc400020f0eff */
[----:B------:R-:W-:Y:S02]  /*5a60*/  PRMT R11, R6, 0x7632, R11 ;  /* 0x00007632060b7816 */ /* 0x000fe4000000000b */
[----:B------:R-:W-:Y:S02]  /*5a70*/  ISETP.LT.AND P4, PT, R3, UR15, !P0 ;  /* 0x0000000f03007c0c */ /* 0x000fe4000c781270 */
[----:B------:R-:W-:Y:S01]  /*5a80*/  LEA.HI.X.SX32 R3, R0, R19, 0x1, P5 ;  /* 0x0000001300037211 */ /* 0x000fe200028f0eff */
[----:B------:R1:W-:Y:S01]  /*5a90*/  @P2 STG.E.U16 desc[UR20][R8.64], R11 ;  /* 0x0000000b08002986 */ /* 0x0003e2000c101514 */
[----:B------:R-:W-:Y:S01]  /*5aa0*/  IMAD R0, R25, 0x4, R16 ;  /* 0x0000000419007824 */ /* 0x000fe200078e0210 */
[-C--:B----4-:R-:W-:Y:S02]  /*5ab0*/  LEA R4, P5, R5, R17.reuse, 0x1 ;  /* 0x0000001105047211 */ /* 0x090fe400078a08ff */
[----:B------:R4:W-:Y:S01]  /*5ac0*/  @P6 STG.E.U16 desc[UR20][R2.64], R7 ;  /* 0x0000000702006986 */ /* 0x0009e2000c101514 */
[----:B------:R-:W-:Y:S01]  /*5ad0*/  LEA R10, P6, R16, R17, 0x1 ;  /* 0x00000011100a7211 */ /* 0x000fe200078c08ff */
[----:B0-----:R-:W-:Y:S01]  /*5ae0*/  IMAD R6, R25, 0x4, R0 ;  /* 0x0000000419067824 */ /* 0x001fe200078e0200 */
[----:B------:R-:W-:-:S02]  /*5af0*/  ISETP.LT.AND P2, PT, R198, UR15, !P0 ;  /* 0x0000000fc6007c0c */ /* 0x000fc4000c741270 */
[-C--:B------:R-:W-:Y:S02]  /*5b00*/  LEA.HI.X.SX32 R5, R5, R19.reuse, 0x1, P5 ;  /* 0x0000001305057211 */ /* 0x080fe400028f0eff */
[----:B------:R-:W-:Y:S02]  /*5b10*/  ISETP.LT.AND P5, PT, R197, UR15, !P0 ;  /* 0x0000000fc5007c0c */ /* 0x000fe4000c7a1270 */
[----:B-1----:R-:W-:Y:S02]  /*5b20*/  LEA.HI.X.SX32 R11, R16, R19, 0x1, P6 ;  /* 0x00000013100b7211 */ /* 0x002fe400030f0eff */
[C---:B------:R-:W-:Y:S02]  /*5b30*/  LEA R8, P6, R0.reuse, R17, 0x1 ;  /* 0x0000001100087211 */ /* 0x040fe400078c08ff */
[----:B----4-:R-:W-:Y:S02]  /*5b40*/  PRMT R3, R7, 0x7632, R3 ;  /* 0x0000763207037816 */ /* 0x010fe40000000003 */
[----:B------:R-:W-:Y:S01]  /*5b50*/  LEA.HI.X.SX32 R9, R0, R19, 0x1, P6 ;  /* 0x0000001300097211 */ /* 0x000fe200030f0eff */
[C---:B------:R-:W-:Y:S01]  /*5b60*/  IMAD R0, R25.reuse, 0x4, R6 ;  /* 0x0000000419007824 */ /* 0x040fe200078e0206 */
[----:B------:R-:W-:Y:S01]  /*5b70*/  LEA R2, P6, R6, R17, 0x1 ;  /* 0x0000001106027211 */ /* 0x000fe200078c08ff */
[----:B------:R0:W-:Y:S01]  /*5b80*/  @P4 STG.E.U16 desc[UR20][R4.64], R3 ;  /* 0x0000000304004986 */ /* 0x0001e2000c101514 */
[----:B------:R-:W-:Y:S01]  /*5b90*/  ISETP.LT.AND P4, PT, R196, UR15, !P0 ;  /* 0x0000000fc4007c0c */ /* 0x000fe2000c781270 */
[----:B------:R-:W-:-:S02]  /*5ba0*/  IMAD R7, R25, 0x4, R0 ;  /* 0x0000000419077824 */ /* 0x000fc400078e0200 */
[----:B--2---:R-:W-:Y:S01]  /*5bb0*/  @P3 STG.E.U16 desc[UR20][R10.64], R20 ;  /* 0x000000140a003986 */ /* 0x004fe2000c101514 */
[----:B------:R-:W-:Y:S02]  /*5bc0*/  ISETP.LT.AND P3, PT, R195, UR15, !P0 ;  /* 0x0000000fc3007c0c */ /* 0x000fe4000c761270 */
[----:B0-----:R-:W-:Y:S02]  /*5bd0*/  PRMT R5, R20, 0x7632, R5 ;  /* 0x0000763214057816 */ /* 0x001fe40000000005 */
[----:B------:R-:W-:Y:S02]  /*5be0*/  LEA.HI.X.SX32 R3, R6, R19, 0x1, P6 ;  /* 0x0000001306037211 */ /* 0x000fe400030f0eff */
[----:B------:R-:W-:Y:S01]  /*5bf0*/  LEA R4, P6, R0, R17, 0x1 ;  /* 0x0000001100047211 */ /* 0x000fe200078c08ff */
[----:B------:R0:W-:Y:S01]  /*5c00*/  @P2 STG.E.U16 desc[UR20][R8.64], R5 ;  /* 0x0000000508002986 */ /* 0x0001e2000c101514 */
[----:B------:R-:W-:-:S03]  /*5c10*/  ISETP.LT.AND P2, PT, R194, UR15, !P0 ;  /* 0x0000000fc2007c0c */ /* 0x000fc6000c741270 */
[----:B------:R1:W-:Y:S01]  /*5c20*/  @P5 STG.E.U16 desc[UR20][R2.64], R21 ;  /* 0x0000001502005986 */ /* 0x0003e2000c101514 */
[----:B------:R-:W-:Y:S02]  /*5c30*/  ISETP.LT.AND P5, PT, R193, UR15, !P0 ;  /* 0x0000000fc1007c0c */ /* 0x000fe4000c7a1270 */
[----:B0-----:R-:W-:Y:S01]  /*5c40*/  LEA.HI.X.SX32 R5, R0, R19, 0x1, P6 ;  /* 0x0000001300057211 */ /* 0x001fe200030f0eff */
[----:B------:R-:W-:Y:S01]  /*5c50*/  IMAD R0, R25, 0x4, R7 ;  /* 0x0000000419007824 */ /* 0x000fe200078e0207 */
[----:B------:R-:W-:Y:S02]  /*5c60*/  LEA R6, P6, R7, R17, 0x1 ;  /* 0x0000001107067211 */ /* 0x000fe400078c08ff */
[----:B-1----:R-:W-:Y:S01]  /*5c70*/  PRMT R3, R21, 0x7632, R3 ;  /* 0x0000763215037816 */ /* 0x002fe20000000003 */
[----:B------:R-:W-:Y:S01]  /*5c80*/  IMAD R10, R25, 0x4, R0 ;  /* 0x00000004190a7824 */ /* 0x000fe200078e0200 */
[----:B------:R-:W-:Y:S02]  /*5c90*/  LEA.HI.X.SX32 R7, R7, R19, 0x1, P6 ;  /* 0x0000001307077211 */ /* 0x000fe400030f0eff */
[----:B------:R-:W-:Y:S01]  /*5ca0*/  LEA R8, P6, R0, R17, 0x1 ;  /* 0x0000001100087211 */ /* 0x000fe200078c08ff */
[----:B------:R0:W-:Y:S01]  /*5cb0*/  @P4 STG.E.U16 desc[UR20][R4.64], R3 ;  /* 0x0000000304004986 */ /* 0x0001e2000c101514 */
[----:B------:R-:W-:-:S02]  /*5cc0*/  ISETP.LT.AND P4, PT, R192, UR15, !P0 ;  /* 0x0000000fc0007c0c */ /* 0x000fc4000c781270 */
[----:B------:R-:W-:Y:S01]  /*5cd0*/  LEA.HI.X.SX32 R9, R0, R19, 0x1, P6 ;  /* 0x0000001300097211 */ /* 0x000fe200030f0eff */
[----:B------:R-:W-:Y:S01]  /*5ce0*/  IMAD R0, R25, 0x4, R10 ;  /* 0x0000000419007824 */ /* 0x000fe200078e020a */
[----:B------:R-:W-:Y:S01]  /*5cf0*/  LEA R2, P6, R10, R17, 0x1 ;  /* 0x000000110a027211 */ /* 0x000fe200078c08ff */
[----:B------:R1:W-:Y:S01]  /*5d00*/  @P3 STG.E.U16 desc[UR20][R6.64], R22 ;  /* 0x0000001606003986 */ /* 0x0003e2000c101514 */
[----:B------:R-:W-:Y:S02]  /*5d10*/  ISETP.LT.AND P3, PT, R191, UR15, !P0 ;  /* 0x0000000fbf007c0c */ /* 0x000fe4000c761270 */
[----:B0-----:R-:W-:Y:S02]  /*5d20*/  PRMT R5, R22, 0x7632, R5 ;  /* 0x0000763216057816 */ /* 0x001fe40000000005 */
[----:B------:R-:W-:Y:S01]  /*5d30*/  LEA.HI.X.SX32 R3, R10, R19, 0x1, P6 ;  /* 0x000000130a037211 */ /* 0x000fe200030f0eff */
[----:B------:R-:W-:Y:S01]  /*5d40*/  IMAD R10, R25, 0x4, R0 ;  /* 0x00000004190a7824 */ /* 0x000fe200078e0200 */
[----:B------:R-:W-:Y:S01]  /*5d50*/  LEA R4, P6, R0, R17, 0x1 ;  /* 0x0000001100047211 */ /* 0x000fe200078c08ff */
[----:B------:R0:W-:Y:S01]  /*5d60*/  @P2 STG.E.U16 desc[UR20][R8.64], R5 ;  /* 0x0000000508002986 */ /* 0x0001e2000c101514 */
[----:B------:R-:W-:-:S03]  /*5d70*/  ISETP.LT.AND P2, PT, R190, UR15, !P0 ;  /* 0x0000000fbe007c0c */ /* 0x000fc6000c741270 */
[----:B------:R2:W-:Y:S01]  /*5d80*/  @P5 STG.E.U16 desc[UR20][R2.64], R23 ;  /* 0x0000001702005986 */ /* 0x0005e2000c101514 */
[----:B-1----:R-:W-:-:S04]  /*5d90*/  LEA R6, P5, R10, R17, 0x1 ;  /* 0x000000110a067211 */ /* 0x002fc800078a08ff */
[-C--:B------:R-:W-:Y:S02]  /*5da0*/  LEA.HI.X.SX32 R7, R10, R19.reuse, 0x1, P5 ;  /* 0x000000130a077211 */ /* 0x080fe400028f0eff */
[----:B------:R-:W-:Y:S02]  /*5db0*/  ISETP.LT.AND P5, PT, R188, UR15, !P0 ;  /* 0x0000000fbc007c0c */ /* 0x000fe4000c7a1270 */
[----:B0-----:R-:W-:Y:S01]  /*5dc0*/  LEA.HI.X.SX32 R5, R0, R19, 0x1, P6 ;  /* 0x0000001300057211 */ /* 0x001fe200030f0eff */
[----:B------:R-:W-:Y:S01]  /*5dd0*/  IMAD R0, R25, 0x4, R10 ;  /* 0x0000000419007824 */ /* 0x000fe200078e020a */
[----:B------:R-:W-:Y:S02]  /*5de0*/  PRMT R9, R23, 0x7632, R9 ;  /* 0x0000763217097816 */ /* 0x000fe40000000009 */
[----:B------:R-:W-:Y:S01]  /*5df0*/  ISETP.LT.AND P6, PT, R189, UR15, !P0 ;  /* 0x0000000fbd007c0c */ /* 0x000fe2000c7c1270 */
[----:B------:R-:W-:Y:S02]  /*5e00*/  IMAD R10, R25, 0x4, R0 ;  /* 0x00000004190a7824 */ /* 0x000fe400078e0200 */
[----:B------:R0:W-:Y:S01]  /*5e10*/  @P4 STG.E.U16 desc[UR20][R4.64], R9 ;  /* 0x0000000904004986 */ /* 0x0001e2000c101514 */
[----:B------:R-:W-:-:S03]  /*5e20*/  LEA R8, P4, R0, R17, 0x1 ;  /* 0x0000001100087211 */ /* 0x000fc600078808ff */
[----:B---3--:R1:W-:Y:S01]  /*5e30*/  @P3 STG.E.U16 desc[UR20][R6.64], R116 ;  /* 0x0000007406003986 */ /* 0x0083e2000c101514 */
[----:B--2---:R-:W-:-:S04]  /*5e40*/  LEA R2, P3, R10, R17, 0x1 ;  /* 0x000000110a027211 */ /* 0x004fc800078608ff */
[-C--:B------:R-:W-:Y:S02]  /*5e50*/  LEA.HI.X.SX32 R3, R10, R19.reuse, 0x1, P3 ;  /* 0x000000130a037211 */ /* 0x080fe400018f0eff */
[----:B------:R-:W-:Y:S02]  /*5e60*/  ISETP.LT.AND P3, PT, R186, UR15, !P0 ;  /* 0x0000000fba007c0c */ /* 0x000fe4000c761270 */
[----:B0-----:R-:W-:Y:S01]  /*5e70*/  LEA.HI.X.SX32 R9, R0, R19, 0x1, P4 ;  /* 0x0000001300097211 */ /* 0x001fe200020f0eff */
[----:B------:R-:W-:Y:S01]  /*5e80*/  IMAD R0, R25, 0x4, R10 ;  /* 0x0000000419007824 */ /* 0x000fe200078e020a */
[----:B------:R-:W-:Y:S02]  /*5e90*/  PRMT R5, R116, 0x7632, R5 ;  /* 0x0000763274057816 */ /* 0x000fe40000000005 */
[----:B------:R-:W-:Y:S01]  /*5ea0*/  ISETP.LT.AND P4, PT, R187, UR15, !P0 ;  /* 0x0000000fbb007c0c */ /* 0x000fe2000c781270 */
[C---:B------:R-:W-:Y:S02]  /*5eb0*/  IMAD R11, R25.reuse, 0x4, R0 ;  /* 0x00000004190b7824 */ /* 0x040fe400078e0200 */
[----:B------:R0:W-:Y:S01]  /*5ec0*/  @P2 STG.E.U16 desc[UR20][R8.64], R5 ;  /* 0x0000000508002986 */ /* 0x0001e2000c101514 */
[----:B------:R-:W-:Y:S01]  /*5ed0*/  LEA R4, P2, R0, R17, 0x1 ;  /* 0x0000001100047211 */ /* 0x000fe200078408ff */
[----:B------:R-:W-:-:S02]  /*5ee0*/  IMAD R12, R25, 0x4, R11 ;  /* 0x00000004190c7824 */ /* 0x000fc400078e020b */
[----:B------:R2:W-:Y:S01]  /*5ef0*/  @P6 STG.E.U16 desc[UR20][R2.64], R117 ;  /* 0x0000007502006986 */ /* 0x0005e2000c101514 */
[----:B-1----:R-:W-:Y:S01]  /*5f00*/  LEA R6, P6, R11, R17, 0x1 ;  /* 0x000000110b067211 */ /* 0x002fe200078c08ff */
[----:B------:R-:W-:-:S03]  /*5f10*/  IMAD R13, R25, 0x4, R12 ;  /* 0x00000004190d7824 */ /* 0x000fc600078e020c */
[-C--:B------:R-:W-:Y:S02]  /*5f20*/  LEA.HI.X.SX32 R7, R11, R19.reuse, 0x1, P6 ;  /* 0x000000130b077211 */ /* 0x080fe400030f0eff */
[----:B0-----:R-:W-:Y:S01]  /*5f30*/  LEA.HI.X.SX32 R5, R0, R19, 0x1, P2 ;  /* 0x0000001300057211 */ /* 0x001fe200010f0eff */
[----:B------:R-:W-:Y:S01]  /*5f40*/  IMAD R0, R25, 0x4, R13 ;  /* 0x0000000419007824 */ /* 0x000fe200078e020d */
[CC--:B------:R-:W-:Y:S02]  /*5f50*/  LEA R10, P2, R12.reuse, R17.reuse, 0x1 ;  /* 0x000000110c0a7211 */ /* 0x0c0fe400078408ff */
[----:B------:R-:W-:Y:S02]  /*5f60*/  LEA R8, P6, R13, R17, 0x1 ;  /* 0x000000110d087211 */ /* 0x000fe400078c08ff */
[----:B------:R-:W-:Y:S02]  /*5f70*/  LEA.HI.X.SX32 R11, R12, R19, 0x1, P2 ;  /* 0x000000130c0b7211 */ /* 0x000fe400010f0eff */
[----:B------:R-:W-:-:S02]  /*5f80*/  ISETP.LT.AND P2, PT, R185, UR15, !P0 ;  /* 0x0000000fb9007c0c */ /* 0x000fc4000c741270 */
[----:B------:R-:W-:Y:S02]  /*5f90*/  ISETP.LT.AND P0, PT, R184, UR15, !P0 ;  /* 0x0000000fb8007c0c */ /* 0x000fe4000c701270 */
[----:B--2---:R-:W-:Y:S02]  /*5fa0*/  PRMT R117, R117, 0x7632, R117 ;  /* 0x0000763275757816 */ /* 0x004fe40000000075 */
[----:B------:R-:W-:Y:S02]  /*5fb0*/  LEA.HI.X.SX32 R9, R13, R19, 0x1, P6 ;  /* 0x000000130d097211 */ /* 0x000fe400030f0eff */
[C---:B------:R-:W-:Y:S01]  /*5fc0*/  LEA R2, P6, R0.reuse, R17, 0x1 ;  /* 0x0000001100027211 */ /* 0x040fe200078c08ff */
[----:B------:R0:W-:Y:S03]  /*5fd0*/  @P5 STG.E.U16 desc[UR20][R4.64], R117 ;  /* 0x0000007504005986 */ /* 0x0001e6000c101514 */
[----:B------:R-:W-:Y:S01]  /*5fe0*/  LEA.HI.X.SX32 R3, R0, R19, 0x1, P6 ;  /* 0x0000001300037211 */ /* 0x000fe200030f0eff */
[----:B------:R1:W-:Y:S01]  /*5ff0*/  @P4 STG.E.U16 desc[UR20][R6.64], R118 ;  /* 0x0000007606004986 */ /* 0x0003e2000c101514 */
[----:B------:R-:W-:-:S02]  /*6000*/  PRMT R0, R119, 0x7632, R0 ;  /* 0x0000763277007816 */ /* 0x000fc40000000000 */
[----:B0-----:R-:W-:-:S05]  /*6010*/  PRMT R5, R118, 0x7632, R5 ;  /* 0x0000763276057816 */ /* 0x001fca0000000005 */
[----:B------:R1:W-:Y:S04]  /*6020*/  @P3 STG.E.U16 desc[UR20][R10.64], R5 ;  /* 0x000000050a003986 */ /* 0x0003e8000c101514 */
[----:B------:R1:W-:Y:S04]  /*6030*/  @P2 STG.E.U16 desc[UR20][R8.64], R119 ;  /* 0x0000007708002986 */ /* 0x0003e8000c101514 */
[----:B------:R1:W-:Y:S01]  /*6040*/  @P0 STG.E.U16 desc[UR20][R2.64], R0 ;  /* 0x0000000002000986 */ /* 0x0003e2000c101514 */
[----:B------:R-:W-:Y:S06]  /*6050*/  BAR.SYNC.DEFER_BLOCKING 0x0 ;  /* 0x0000000000007b1d */ /* 0x000fec0000010000 */
[----:B------:R-:W-:Y:S05]  /*6060*/  @P1 BRA `(.L_x_13) ;  /* 0x0000000000a01947 */ /* 0x000fea0003800000 */
[----:B------:R-:W0:Y:S01]  /*6070*/  S2UR UR5, SR_CgaCtaId ;  /* 0x00000000000579c3 */ /* 0x000e220000008800 */
[----:B------:R-:W-:Y:S01]  /*6080*/  NOP ;  /* 0x0000000000007918 */ /* 0x000fe20000000000 */
[----:B------:R-:W-:Y:S01]  /*6090*/  UMOV UR4, 0x50 ;  /* 0x0000005000047882 */ /* 0x000fe20000000000 */
[----:B-1----:R-:W-:Y:S02]  /*60a0*/  IMAD.U32 R0, RZ, RZ, UR8 ;  /* 0x00000008ff007e24 */ /* 0x002fe4000f8e00ff */
[----:B------:R-:W-:Y:S02]  /*60b0*/  IMAD.MOV.U32 R3, RZ, RZ, 0xf ;  /* 0x0000000fff037424 */ /* 0x000fe400078e00ff */
[----:B------:R-:W-:Y:S01]  /*60c0*/  IMAD.MOV.U32 R7, RZ, RZ, 0x1 ;  /* 0x00000001ff077424 */ /* 0x000fe200078e00ff */
[----:B------:R-:W-:-:S04]  /*60d0*/  LOP3.LUT R0, R0, 0xffff, RZ, 0xc0, !PT ;  /* 0x0000ffff00007812 */ /* 0x000fc800078ec0ff */
[----:B------:R-:W-:-:S05]  /*60e0*/  SHF.R.U32.HI R0, RZ, 0x5, R0 ;  /* 0x00000005ff007819 */ /* 0x000fca0000011600 */
[----:B------:R-:W-:Y:S01]  /*60f0*/  VIADD R2, R0, 0x10 ;  /* 0x0000001000027836 */ /* 0x000fe20000000000 */
[----:B------:R-:W-:Y:S01]  /*6100*/  SHF.L.U32 R0, R3, R0, RZ ;  /* 0x0000000003007219 */ /* 0x000fe200000006ff */
[----:B0-----:R-:W-:-:S03]  /*6110*/  ULEA UR6, UR5, UR4, 0x18 ;  /* 0x0000000405067291 */ /* 0x001fc6000f8ec0ff */
[----:B------:R-:W-:-:S04]  /*6120*/  SHF.L.U32 R3, R7, R2, RZ ;  /* 0x0000000207037219 */ /* 0x000fc800000006ff */
[----:B------:R-:W-:Y:S02]  /*6130*/  LOP3.LUT R0, R3, R0, RZ, 0xfc, !PT ;  /* 0x0000000003007212 */ /* 0x000fe400078efcff */
[----:B------:R-:W0:Y:S02]  /*6140*/  LDS R5, [UR6] ;  /* 0x00000006ff057984 */ /* 0x000e240008000800 */
[C---:B------:R-:W-:Y:S02]  /*6150*/  LOP3.LUT R2, R0.reuse, 0xffff, RZ, 0xc0, !PT ;  /* 0x0000ffff00027812 */ /* 0x040fe400078ec0ff */
[----:B0-----:R-:W-:-:S04]  /*6160*/  LOP3.LUT R3, R0, 0xffff, R5, 0x80, !PT ;  /* 0x0000ffff00037812 */ /* 0x001fc800078e8005 */
[----:B------:R-:W-:-:S13]  /*6170*/  ISETP.NE.AND P0, PT, R3, R2, PT ;  /* 0x000000020300720c */ /* 0x000fda0003f05270 */
[----:B------:R-:W-:Y:S05]  /*6180*/  @P0 BRA `(.L_x_14) ;  /* 0x0000000000500947 */ /* 0x000fea0003800000 */
[----:B------:R-:W-:Y:S02]  /*6190*/  SHF.R.U32.HI R5, RZ, 0x10, R5 ;  /* 0x00000010ff057819 */ /* 0x000fe40000011605 */
[----:B------:R-:W-:-:S04]  /*61a0*/  SHF.R.U32.HI R2, RZ, 0x10, R0 ;  /* 0x00000010ff027819 */ /* 0x000fc80000011600 */
[----:B------:R-:W-:-:S04]  /*61b0*/  LOP3.LUT R5, R5, R2, RZ, 0xc0, !PT ;  /* 0x0000000205057212 */ /* 0x000fc800078ec0ff */
[----:B------:R-:W-:-:S13]  /*61c0*/  ISETP.NE.AND P0, PT, R5, R2, PT ;  /* 0x000000020500720c */ /* 0x000fda0003f05270 */
[----:B------:R-:W-:Y:S05]  /*61d0*/  @P0 BRA `(.L_x_15) ;  /* 0x0000000000300947 */ /* 0x000fea0003800000 */
[----:B------:R-:W-:Y:S01]  /*61e0*/  R2UR UR4, R0 ;  /* 0x00000000000472ca */ /* 0x000fe200000e0000 */
[----:B------:R-:W-:Y:S01]  /*61f0*/  VOTEU.ANY UR5, UPT, PT ;  /* 0x0000000000057886 */ /* 0x000fe200038e0100 */
[----:B------:R-:W0:Y:S01]  /*6200*/  S2R R0, SR_LANEID ;  /* 0x0000000000007919 */ /* 0x000e220000000000 */
[----:B------:R-:W-:-:S10]  /*6210*/  UFLO.U32 UR5, UR5 ;  /* 0x00000005000572bd */ /* 0x000fd400080e0000 */
[----:B------:R-:W-:-:S06]  /*6220*/  ULOP3.LUT UR4, URZ, UR4, URZ, 0x33, !UPT ;  /* 0x00000004ff047292 */ /* 0x000fcc000f8e33ff */
[----:B------:R-:W-:-:S04]  /*6230*/  IMAD.U32 R2, RZ, RZ, UR4 ;  /* 0x00000004ff027e24 */ /* 0x000fc8000f8e00ff */
[----:B------:R-:W1:Y:S02]  /*6240*/  REDUX UR7, R2 ;  /* 0x00000000020773c4 */ /* 0x000e640000000000 */
[----:B------:R2:W-:Y:S01]  /*6250*/  UTCATOMSWS.AND URZ, UR4 ;  /* 0x0000000400ff79e3 */ /* 0x0005e20008000000 */
[----:B0-----:R-:W-:Y:S01]  /*6260*/  ISETP.EQ.U32.AND P0, PT, R0, UR5, PT ;  /* 0x0000000500007c0c */ /* 0x001fe2000bf02070 */
[----:B-1----:R-:W-:-:S12]  /*6270*/  IMAD.U32 R0, RZ, RZ, UR7 ;  /* 0x00000007ff007e24 */ /* 0x002fd8000f8e00ff */
[----:B------:R2:W-:Y:S01]  /*6280*/  @P0 ATOMS.AND RZ, [UR6], R0 ;  /* 0x00000000ffff098c */ /* 0x0005e2000a800006 */
[----:B------:R-:W-:Y:S05]  /*6290*/  BRA `(.L_x_13) ;  /* 0x0000000000147947 */ /* 0x000fea0003800000 */
.L_x_15:
[----:B------:R-:W-:-:S07]  /*62a0*/  MOV R2, 0x62c0 ;  /* 0x000062c000027802 */ /* 0x000fce0000000f00 */
[----:B------:R-:W-:Y:S05]  /*62b0*/  CALL.REL.NOINC `($__internal_0_$__cuda_sm10x_tcgen05_guardrail_trap_col_being_dealloced_not_returned_by_alloc) ;  /* 0x00000000002c7944 */ /* 0x000fea0003c00000 */
[----:B------:R-:W-:Y:S05]  /*62c0*/  BRA `(.L_x_13) ;  /* 0x0000000000087947 */ /* 0x000fea0003800000 */
.L_x_14:
[----:B------:R-:W-:-:S07]  /*62d0*/  MOV R2, 0x62f0 ;  /* 0x000062f000027802 */ /* 0x000fce0000000f00 */
[----:B------:R-:W-:Y:S05]  /*62e0*/  CALL.REL.NOINC `($__internal_2_$__cuda_sm10x_tcgen05_guardrail_trap_unallocated_columns_being_dealloced) ;  /* 0x0000000000387944 */ /* 0x000fea0003c00000 */
.L_x_13:
[----:B------:R-:W-:Y:S01]  /*62f0*/  NOP ;  /* 0x0000000000007918 */ /* 0x000fe20000000000 */
[----:B--2---:R-:W-:Y:S05]  /*6300*/  EXIT ;  /* 0x000000000000794d */ /* 0x004fea0003800000 */
.L_x_8:
[----:B------:R-:W0:Y:S02]  /*6310*/  SYNCS.PHASECHK.TRANS64.TRYWAIT P3, [UR11], R12 ;  /* 0x0000000cff0075a7 */ /* 0x000e24000806110b */
[----:B0-----:R-:W-:Y:S05]  /*6320*/  @!P3 BRA `(.L_x_8) ;  /* 0xfffffffc00f8b947 */ /* 0x001fea000383ffff */
[----:B------:R-:W-:Y:S05]  /*6330*/  BRA `(.L_x_16) ;  /* 0xffffffdc00d47947 */ /* 0x000fea000383ffff */
.L_x_12:
[----:B------:R-:W1:Y:S02]  /*6340*/  SYNCS.PHASECHK.TRANS64.TRYWAIT P0, [UR11], R2 ;  /* 0x00000002ff0075a7 */ /* 0x000e64000800110b */
[----:B-1----:R-:W-:Y:S05]  /*6350*/  @!P0 BRA `(.L_x_12) ;  /* 0xfffffffc00f88947 */ /* 0x002fea000383ffff */
[----:B------:R-:W-:Y:S05]  /*6360*/  BRA `(.L_x_11) ;  /* 0xffffffec00b07947 */ /* 0x000fea000383ffff */
        .weak           $__internal_0_$__cuda_sm10x_tcgen05_guardrail_trap_col_being_dealloced_not_returned_by_alloc
        .type           $__internal_0_$__cuda_sm10x_tcgen05_guardrail_trap_col_being_dealloced_not_returned_by_alloc,@function
        .size           $__internal_0_$__cuda_sm10x_tcgen05_guardrail_trap_col_being_dealloced_not_returned_by_alloc,($__internal_1_$__cuda_sm10x_tcgen05_guardrail_trap_phase_invalid_during_alloc - $__internal_0_$__cuda_sm10x_tcgen05_guardrail_trap_col_being_dealloced_not_returned_by_alloc)
$__internal_0_$__cuda_sm10x_tcgen05_guardrail_trap_col_being_dealloced_not_returned_by_alloc:
[----:B------:R-:W-:Y:S05]  /*6370*/  BPT.TRAP 0x1 ;  /* 0x000000040000795c */ /* 0x000fea0000300000 */
[----:B------:R-:W-:-:S04]  /*6380*/  IMAD.MOV.U32 R3, RZ, RZ, 0x0 ;  /* 0x00000000ff037424 */ /* 0x000fc800078e00ff */
[----:B------:R-:W-:Y:S05]  /*6390*/  RET.REL.NODEC R2 `(matmul_kernel) ;  /* 0xffffff9c02187950 */ /* 0x000fea0003c3ffff */
        .weak           $__internal_1_$__cuda_sm10x_tcgen05_guardrail_trap_phase_invalid_during_alloc
        .type           $__internal_1_$__cuda_sm10x_tcgen05_guardrail_trap_phase_invalid_during_alloc,@function
        .size           $__internal_1_$__cuda_sm10x_tcgen05_guardrail_trap_phase_invalid_during_alloc,($__internal_2_$__cuda_sm10x_tcgen05_guardrail_trap_unallocated_columns_being_dealloced - $__internal_1_$__cuda_sm10x_tcgen05_guardrail_trap_phase_invalid_during_alloc)
$__internal_1_$__cuda_sm10x_tcgen05_guardrail_trap_phase_invalid_during_alloc:
[----:B------:R-:W-:Y:S05]  /*63a0*/  BPT.TRAP 0x1 ;  /* 0x000000040000795c */ /* 0x000fea0000300000 */
[----:B------:R-:W-:-:S04]  /*63b0*/  IMAD.MOV.U32 R3, RZ, RZ, 0x0 ;  /* 0x00000000ff037424 */ /* 0x000fc800078e00ff */
[----:B------:R-:W-:Y:S05]  /*63c0*/  RET.REL.NODEC R2 `(matmul_kernel) ;  /* 0xffffff9c020c7950 */ /* 0x000fea0003c3ffff */
        .weak           $__internal_2_$__cuda_sm10x_tcgen05_guardrail_trap_unallocated_columns_being_dealloced
        .type           $__internal_2_$__cuda_sm10x_tcgen05_guardrail_trap_unallocated_columns_being_dealloced,@function
        .size           $__internal_2_$__cuda_sm10x_tcgen05_guardrail_trap_unallocated_columns_being_dealloced,(.L_x_20 - $__internal_2_$__cuda_sm10x_tcgen05_guardrail_trap_unallocated_columns_being_dealloced)
$__internal_2_$__cuda_sm10x_tcgen05_guardrail_trap_unallocated_columns_being_dealloced:
[----:B------:R-:W-:Y:S05]  /*63d0*/  BPT.TRAP 0x1 ;  /* 0x000000040000795c */ /* 0x000fea0000300000 */
[----:B------:R-:W-:-:S04]  /*63e0*/  IMAD.MOV.U32 R3, RZ, RZ, 0x0 ;  /* 0x00000000ff037424 */ /* 0x000fc800078e00ff */
[----:B------:R-:W-:Y:S05]  /*63f0*/  RET.REL.NODEC R2 `(matmul_kernel) ;  /* 0xffffff9c02007950 */ /* 0x000fea0003c3ffff */
.L_x_17:
[----:B------:R-:W-:-:S00]  /*6400*/  BRA `(.L_x_17) ;  /* 0xfffffffc00fc7947 */ /* 0x000fc0000383ffff */
[----:B------:R-:W-:-:S00]  /*6410*/  NOP ;  /* 0x0000000000007918 */ /* 0x000fc00000000000 */
        /* <DEDUP_REMOVED lines=14> */
.L_x_20:


//--------------------- .nv.shared.matmul_kernel  --------------------------
	.section	.nv.shared.matmul_kernel,"aw",@nobits
	.sectionflags	@""
	.align	16
	.zero		1024


//--------------------- .nv.shared.reserved.0     --------------------------
	.section	.nv.shared.reserved.0,"aw",@nobits
	.align	8
	.weak		__nv_reservedSMEM_offset_0_alias
	.size		__nv_reservedSMEM_offset_0_alias, 0, 64
	.other		__nv_reservedSMEM_offset_0_alias,@"STO_CUDA_RESERVED_SHARED STV_DEFAULT"
__nv_reservedSMEM_offset_0_alias:
	.zero		0
.nv.shared.reserved.0:
	.zero		64
	.weak		__nv_reservedSMEM_allocation_phase
	.type		__nv_reservedSMEM_allocation_phase,@object
	.size		__nv_reservedSMEM_allocation_phase,(.L_0 - __nv_reservedSMEM_allocation_phase)
__nv_reservedSMEM_allocation_phase:
	.zero		1
.L_0:
	.zero		7
	.weak		__nv_reservedSMEM_devtool_atexit_pc
	.type		__nv_reservedSMEM_devtool_atexit_pc,@object
	.size		__nv_reservedSMEM_devtool_atexit_pc,(__nv_reservedSMEM_allocation_mask - __nv_reservedSMEM_devtool_atexit_pc)
__nv_reservedSMEM_devtool_atexit_pc:
	.zero		8
	.weak		__nv_reservedSMEM_allocation_mask
	.type		__nv_reservedSMEM_allocation_mask,@object
	.size		__nv_reservedSMEM_allocation_mask,(.L_2 - __nv_reservedSMEM_allocation_mask)
__nv_reservedSMEM_allocation_mask:
	.zero		4
.L_2:


//--------------------- .nv.constant0.matmul_kernel --------------------------
	.section	.nv.constant0.matmul_kernel,"a",@progbits
	.sectionflags	@""
	.align	4
.nv.constant0.matmul_kernel:
	.zero		976


//--------------------- SYMBOLS --------------------------

	.type		.nv.reservedSmem.offset0,@object
	.size		.nv.reservedSmem.offset0,0x4
	.type		.nv.reservedSmem.cap,@object
	.size		.nv.reservedSmem.cap,0x4
